	.target	sm_100a

	.elftype	@"ET_EXEC"


//--------------------- .note.nv.tkinfo           --------------------------
	.section	.note.nv.tkinfo,"",@"SHT_NOTE"
	.sectionflags	@"SHF_NOTE_NV_TKINFO"
	.tkinfo
        /*0018*/ 	.word	0x00000002
        /*0030*/ 	.string	""
        /*0030*/ 	.string	"ptxas"
        /*0030*/ 	.string	"Cuda compilation tools, release 13.0, V13.0.88"
        /*0030*/ 	.string	"Build cuda_13.0.r13.0/compiler.36424714_0"
        /*0030*/ 	.string	"-arch sm_100a -m 64 "



//--------------------- .note.nv.cuinfo           --------------------------
	.section	.note.nv.cuinfo,"",@"SHT_NOTE"
	.sectionflags	@"SHF_NOTE_NV_CUINFO"
        /*0018*/ 	.short	0x0002
        /*001a*/ 	.short	0x0064
        /*001c*/ 	.short	0x0082
	.zero		2


//--------------------- .nv.info                  --------------------------
	.section	.nv.info,"",@"SHT_CUDA_INFO"
	.align	4


	//----- nvinfo : EIATTR_REGCOUNT
	.align		4
        /*0000*/ 	.byte	0x04, 0x2f
        /*0002*/ 	.short	(.L_19 - .L_18)
	.align		4
.L_18:
        /*0004*/ 	.word	index@(_ZN7cutlass13device_kernelINS_4gemm6kernel13GemmUniversalIN4cute5tupleIJiiiiEEENS1_10collective13CollectiveMmaINS1_35MainloopSm100TmaUmmaWarpSpecializedILi13ELi2ELi4ENS5_IJNS4_1CILi2EEENSA_ILi4EEENSA_ILi1EEEEEEEENS5_IJNSA_ILi64EEESG_NSA_ILi128EEEEEENS_12float_e5m2_tENS5_IJlSD_lEEESJ_SK_NS4_8TiledMMAINS4_8MMA_AtomIJNS4_10MMA_TraitsINS4_19SM100_MMA_F8F6F4_SSEJSJ_SJ_fSG_SG_NS4_17integral_constantINS4_4UMMA5MajorELSR_0EEESS_NSP_INSQ_7ScaleInELST_0EEESU_EEEEEENS4_6LayoutINS5_IJSD_SD_SD_EEENS5_IJNSA_ILi0EEESZ_SZ_EEEEENS5_IJNS4_10UnderscoreES12_S12_EEEEENS4_23SM90_TMA_LOAD_MULTICASTENS4_14ComposedLayoutINS4_7SwizzleILi3ELi4ELi3EEENS4_18smem_ptr_flag_bitsILi8EEENSX_INS5_IJNSA_ILi8EEESH_EEENS5_IJSH_SD_EEEEEEEvNS4_8identityES15_S1F_vS1G_EENS_8epilogue10collective18CollectiveEpilogueINS1I_23Sm100TmaWarpSpecializedILi1ELi1ELi32ELb0ELb0EEEJSI_NS5_IJNSX_ISG_SD_EES1N_EEESJ_SK_SJ_SK_NS1I_6fusion15FusionCallbacksIS1M_NS1P_17LinearCombinationISJ_fSJ_fLNS_15FloatRoundStyleE2EEESI_S1O_JEEENS4_5SM1004TMEM4LOAD26SM100_TMEM_LOAD_16dp32b32xENS4_13SM90_TMA_LOADENS16_INS17_ILi2ELi4ELi3EEES1A_NSX_INS5_IJS1B_SG_EEENS5_IJSG_SD_EEEEEEENS4_39AutoVectorizingCopyWithAssumedAlignmentILi128EEENS4_14SM90_TMA_STOREES24_S26_S26_EEEvvEEEEvNT_6ParamsE)
        /*0008*/ 	.word	0x00000059


	//----- nvinfo : EIATTR_FRAME_SIZE
	.align		4
.L_19:
        /*000c*/ 	.byte	0x04, 0x11
        /*000e*/ 	.short	(.L_21 - .L_20)
	.align		4
.L_20:
        /*0010*/ 	.word	index@($__internal_2_$__cuda_sm10x_tcgen05_guardrail_trap_unallocated_columns_being_dealloced)
        /*0014*/ 	.word	0x00000000


	//----- nvinfo : EIATTR_FRAME_SIZE
	.align		4
.L_21:
        /*0018*/ 	.byte	0x04, 0x11
        /*001a*/ 	.short	(.L_23 - .L_22)
	.align		4
.L_22:
        /*001c*/ 	.word	index@($__internal_1_$__cuda_sm10x_tcgen05_guardrail_trap_phase_invalid_during_alloc)
        /*0020*/ 	.word	0x00000000


	//----- nvinfo : EIATTR_FRAME_SIZE
	.align		4
.L_23:
        /*0024*/ 	.byte	0x04, 0x11
        /*0026*/ 	.short	(.L_25 - .L_24)
	.align		4
.L_24:
        /*0028*/ 	.word	index@($__internal_0_$__cuda_sm10x_tcgen05_guardrail_trap_col_being_dealloced_not_returned_by_alloc)
        /*002c*/ 	.word	0x00000000


	//----- nvinfo : EIATTR_FRAME_SIZE
	.align		4
.L_25:
        /*0030*/ 	.byte	0x04, 0x11
        /*0032*/ 	.short	(.L_27 - .L_26)
	.align		4
.L_26:
        /*0034*/ 	.word	index@(_ZN7cutlass13device_kernelINS_4gemm6kernel13GemmUniversalIN4cute5tupleIJiiiiEEENS1_10collective13CollectiveMmaINS1_35MainloopSm100TmaUmmaWarpSpecializedILi13ELi2ELi4ENS5_IJNS4_1CILi2EEENSA_ILi4EEENSA_ILi1EEEEEEEENS5_IJNSA_ILi64EEESG_NSA_ILi128EEEEEENS_12float_e5m2_tENS5_IJlSD_lEEESJ_SK_NS4_8TiledMMAINS4_8MMA_AtomIJNS4_10MMA_TraitsINS4_19SM100_MMA_F8F6F4_SSEJSJ_SJ_fSG_SG_NS4_17integral_constantINS4_4UMMA5MajorELSR_0EEESS_NSP_INSQ_7ScaleInELST_0EEESU_EEEEEENS4_6LayoutINS5_IJSD_SD_SD_EEENS5_IJNSA_ILi0EEESZ_SZ_EEEEENS5_IJNS4_10UnderscoreES12_S12_EEEEENS4_23SM90_TMA_LOAD_MULTICASTENS4_14ComposedLayoutINS4_7SwizzleILi3ELi4ELi3EEENS4_18smem_ptr_flag_bitsILi8EEENSX_INS5_IJNSA_ILi8EEESH_EEENS5_IJSH_SD_EEEEEEEvNS4_8identityES15_S1F_vS1G_EENS_8epilogue10collective18CollectiveEpilogueINS1I_23Sm100TmaWarpSpecializedILi1ELi1ELi32ELb0ELb0EEEJSI_NS5_IJNSX_ISG_SD_EES1N_EEESJ_SK_SJ_SK_NS1I_6fusion15FusionCallbacksIS1M_NS1P_17LinearCombinationISJ_fSJ_fLNS_15FloatRoundStyleE2EEESI_S1O_JEEENS4_5SM1004TMEM4LOAD26SM100_TMEM_LOAD_16dp32b32xENS4_13SM90_TMA_LOADENS16_INS17_ILi2ELi4ELi3EEES1A_NSX_INS5_IJS1B_SG_EEENS5_IJSG_SD_EEEEEEENS4_39AutoVectorizingCopyWithAssumedAlignmentILi128EEENS4_14SM90_TMA_STOREES24_S26_S26_EEEvvEEEEvNT_6ParamsE)
        /*0038*/ 	.word	0x00000000


	//----- nvinfo : EIATTR_MIN_STACK_SIZE
	.align		4
.L_27:
        /*003c*/ 	.byte	0x04, 0x12
        /*003e*/ 	.short	(.L_29 - .L_28)
	.align		4
.L_28:
        /*0040*/ 	.word	index@(_ZN7cutlass13device_kernelINS_4gemm6kernel13GemmUniversalIN4cute5tupleIJiiiiEEENS1_10collective13CollectiveMmaINS1_35MainloopSm100TmaUmmaWarpSpecializedILi13ELi2ELi4ENS5_IJNS4_1CILi2EEENSA_ILi4EEENSA_ILi1EEEEEEEENS5_IJNSA_ILi64EEESG_NSA_ILi128EEEEEENS_12float_e5m2_tENS5_IJlSD_lEEESJ_SK_NS4_8TiledMMAINS4_8MMA_AtomIJNS4_10MMA_TraitsINS4_19SM100_MMA_F8F6F4_SSEJSJ_SJ_fSG_SG_NS4_17integral_constantINS4_4UMMA5MajorELSR_0EEESS_NSP_INSQ_7ScaleInELST_0EEESU_EEEEEENS4_6LayoutINS5_IJSD_SD_SD_EEENS5_IJNSA_ILi0EEESZ_SZ_EEEEENS5_IJNS4_10UnderscoreES12_S12_EEEEENS4_23SM90_TMA_LOAD_MULTICASTENS4_14ComposedLayoutINS4_7SwizzleILi3ELi4ELi3EEENS4_18smem_ptr_flag_bitsILi8EEENSX_INS5_IJNSA_ILi8EEESH_EEENS5_IJSH_SD_EEEEEEEvNS4_8identityES15_S1F_vS1G_EENS_8epilogue10collective18CollectiveEpilogueINS1I_23Sm100TmaWarpSpecializedILi1ELi1ELi32ELb0ELb0EEEJSI_NS5_IJNSX_ISG_SD_EES1N_EEESJ_SK_SJ_SK_NS1I_6fusion15FusionCallbacksIS1M_NS1P_17LinearCombinationISJ_fSJ_fLNS_15FloatRoundStyleE2EEESI_S1O_JEEENS4_5SM1004TMEM4LOAD26SM100_TMEM_LOAD_16dp32b32xENS4_13SM90_TMA_LOADENS16_INS17_ILi2ELi4ELi3EEES1A_NSX_INS5_IJS1B_SG_EEENS5_IJSG_SD_EEEEEEENS4_39AutoVectorizingCopyWithAssumedAlignmentILi128EEENS4_14SM90_TMA_STOREES24_S26_S26_EEEvvEEEEvNT_6ParamsE)
        /*0044*/ 	.word	0x00000000
.L_29:


//--------------------- .nv.compat                --------------------------
	.section	.nv.compat,"",@"SHT_CUDA_COMPAT_INFO"
	.align	4
        /*0000*/ 	.byte	0x02, 0x09, 0x01, 0x00, 0x02, 0x02, 0x02, 0x00, 0x02, 0x05, 0x05, 0x00, 0x03, 0x07, 0x01, 0x01
        /*0010*/ 	.byte	0x02, 0x03, 0x01, 0x00, 0x02, 0x06, 0x01, 0x00, 0x04, 0x0b, 0x08, 0x00, 0x09, 0x00, 0x00, 0x00
        /*0020*/ 	.byte	0x00, 0x00, 0x00, 0x00


//--------------------- .nv.info._ZN7cutlass13device_kernelINS_4gemm6kernel13GemmUniversalIN4cute5tupleIJiiiiEEENS1_10collective13CollectiveMmaINS1_35MainloopSm100TmaUmmaWarpSpecializedILi13ELi2ELi4ENS5_IJNS4_1CILi2EEENSA_ILi4EEENSA_ILi1EEEEEEEENS5_IJNSA_ILi64EEESG_NSA_ILi128EEEEEENS_12float_e5m2_tENS5_IJlSD_lEEESJ_SK_NS4_8TiledMMAINS4_8MMA_AtomIJNS4_10MMA_TraitsINS4_19SM100_MMA_F8F6F4_SSEJSJ_SJ_fSG_SG_NS4_17integral_constantINS4_4UMMA5MajorELSR_0EEESS_NSP_INSQ_7ScaleInELST_0EEESU_EEEEEENS4_6LayoutINS5_IJSD_SD_SD_EEENS5_IJNSA_ILi0EEESZ_SZ_EEEEENS5_IJNS4_10UnderscoreES12_S12_EEEEENS4_23SM90_TMA_LOAD_MULTICASTENS4_14ComposedLayoutINS4_7SwizzleILi3ELi4ELi3EEENS4_18smem_ptr_flag_bitsILi8EEENSX_INS5_IJNSA_ILi8EEESH_EEENS5_IJSH_SD_EEEEEEEvNS4_8identityES15_S1F_vS1G_EENS_8epilogue10collective18CollectiveEpilogueINS1I_23Sm100TmaWarpSpecializedILi1ELi1ELi32ELb0ELb0EEEJSI_NS5_IJNSX_ISG_SD_EES1N_EEESJ_SK_SJ_SK_NS1I_6fusion15FusionCallbacksIS1M_NS1P_17LinearCombinationISJ_fSJ_fLNS_15FloatRoundStyleE2EEESI_S1O_JEEENS4_5SM1004TMEM4LOAD26SM100_TMEM_LOAD_16dp32b32xENS4_13SM90_TMA_LOADENS16_INS17_ILi2ELi4ELi3EEES1A_NSX_INS5_IJS1B_SG_EEENS5_IJSG_SD_EEEEEEENS4_39AutoVectorizingCopyWithAssumedAlignmentILi128EEENS4_14SM90_TMA_STOREES24_S26_S26_EEEvvEEEEvNT_6ParamsE --------------------------
	.section	.nv.info._ZN7cutlass13device_kernelINS_4gemm6kernel13GemmUniversalIN4cute5tupleIJiiiiEEENS1_10collective13CollectiveMmaINS1_35MainloopSm100TmaUmmaWarpSpecializedILi13ELi2ELi4ENS5_IJNS4_1CILi2EEENSA_ILi4EEENSA_ILi1EEEEEEEENS5_IJNSA_ILi64EEESG_NSA_ILi128EEEEEENS_12float_e5m2_tENS5_IJlSD_lEEESJ_SK_NS4_8TiledMMAINS4_8MMA_AtomIJNS4_10MMA_TraitsINS4_19SM100_MMA_F8F6F4_SSEJSJ_SJ_fSG_SG_NS4_17integral_constantINS4_4UMMA5MajorELSR_0EEESS_NSP_INSQ_7ScaleInELST_0EEESU_EEEEEENS4_6LayoutINS5_IJSD_SD_SD_EEENS5_IJNSA_ILi0EEESZ_SZ_EEEEENS5_IJNS4_10UnderscoreES12_S12_EEEEENS4_23SM90_TMA_LOAD_MULTICASTENS4_14ComposedLayoutINS4_7SwizzleILi3ELi4ELi3EEENS4_18smem_ptr_flag_bitsILi8EEENSX_INS5_IJNSA_ILi8EEESH_EEENS5_IJSH_SD_EEEEEEEvNS4_8identityES15_S1F_vS1G_EENS_8epilogue10collective18CollectiveEpilogueINS1I_23Sm100TmaWarpSpecializedILi1ELi1ELi32ELb0ELb0EEEJSI_NS5_IJNSX_ISG_SD_EES1N_EEESJ_SK_SJ_SK_NS1I_6fusion15FusionCallbacksIS1M_NS1P_17LinearCombinationISJ_fSJ_fLNS_15FloatRoundStyleE2EEESI_S1O_JEEENS4_5SM1004TMEM4LOAD26SM100_TMEM_LOAD_16dp32b32xENS4_13SM90_TMA_LOADENS16_INS17_ILi2ELi4ELi3EEES1A_NSX_INS5_IJS1B_SG_EEENS5_IJSG_SD_EEEEEEENS4_39AutoVectorizingCopyWithAssumedAlignmentILi128EEENS4_14SM90_TMA_STOREES24_S26_S26_EEEvvEEEEvNT_6ParamsE,"",@"SHT_CUDA_INFO"
	.sectionflags	@""
	.align	4


	//----- nvinfo : EIATTR_CUDA_API_VERSION
	.align		4
        /*0000*/ 	.byte	0x04, 0x37
        /*0002*/ 	.short	(.L_31 - .L_30)
.L_30:
        /*0004*/ 	.word	0x00000082


	//----- nvinfo : EIATTR_KPARAM_INFO
	.align		4
.L_31:
        /*0008*/ 	.byte	0x04, 0x17
        /*000a*/ 	.short	(.L_33 - .L_32)
.L_32:
        /*000c*/ 	.word	0x00000000
        /*0010*/ 	.short	0x0000
        /*0012*/ 	.short	0x0000
        /*0014*/ 	.byte	0x00, 0xf0, 0x01, 0x20


	//----- nvinfo : EIATTR_AT_ENTRY_FRAGMENTS
	.align		4
.L_33:
        /*0018*/ 	.byte	0x04, 0x4f
        /*001a*/ 	.short	(.L_35 - .L_34)


	//   ....[0]....
.L_34:
        /*001c*/ 	.word	0x00000006


	//----- nvinfo : EIATTR_RESERVED_SMEM_USED
	.align		4
.L_35:
        /*0020*/ 	.byte	0x01, 0x41
	.zero		2


	//----- nvinfo : EIATTR_SPARSE_MMA_MASK
	.align		4
        /*0024*/ 	.byte	0x03, 0x50
        /*0026*/ 	.short	0x0000


	//----- nvinfo : EIATTR_TCGEN05_1CTA_USED
	.align		4
        /*0028*/ 	.byte	0x01, 0x51
	.zero		2


	//----- nvinfo : EIATTR_MAXREG_COUNT
	.align		4
        /*002c*/ 	.byte	0x03, 0x1b
        /*002e*/ 	.short	0x00ff


	//----- nvinfo : EIATTR_NUM_BARRIERS
	.align		4
        /*0030*/ 	.byte	0x02, 0x4c
        /*0032*/ 	.byte	0x07
	.zero		1


	//----- nvinfo : EIATTR_EXTERNS
	.align		4
        /*0034*/ 	.byte	0x04, 0x0f
        /*0036*/ 	.short	(.L_37 - .L_36)


	//   ....[0]....
	.align		4
.L_36:
        /*0038*/ 	.word	index@(__assertfail)


	//----- nvinfo : EIATTR_MERCURY_ISA_VERSION
	.align		4
.L_37:
        /*003c*/ 	.byte	0x03, 0x5f
        /*003e*/ 	.short	0x0101


	//----- nvinfo : EIATTR_INT_WARP_WIDE_INSTR_OFFSETS
	.align		4
        /*0040*/ 	.byte	0x04, 0x31
        /*0042*/ 	.short	(.L_39 - .L_38)


	//   ....[0]....
.L_38:
        /*0044*/ 	.word	0x000043e0


	//   ....[1]....
        /*0048*/ 	.word	0x00004410


	//   ....[2]....
        /*004c*/ 	.word	0x00004460


	//   ....[3]....
        /*0050*/ 	.word	0x00004ef0


	//   ....[4]....
        /*0054*/ 	.word	0x00004fa0


	//----- nvinfo : EIATTR_COOP_GROUP_MASK_REGIDS
	.align		4
.L_39:
        /*0058*/ 	.byte	0x04, 0x29
        /*005a*/ 	.short	(.L_41 - .L_40)


	//   ....[0]....
.L_40:
        /*005c*/ 	.word	0xffffffff


	//   ....[1]....
        /*0060*/ 	.word	0xffffffff


	//   ....[2]....
        /*0064*/ 	.word	0xffffffff


	//   ....[3]....
        /*0068*/ 	.word	0xffffffff


	//   ....[4]....
        /*006c*/ 	.word	0xffffffff


	//   ....[5]....
        /*0070*/ 	.word	0xffffffff


	//   ....[6]....
        /*0074*/ 	.word	0xffffffff


	//   ....[7]....
        /*0078*/ 	.word	0xffffffff


	//   ....[8]....
        /*007c*/ 	.word	0xffffffff


	//   ....[9]....
        /*0080*/ 	.word	0xffffffff


	//   ....[10]....
        /*0084*/ 	.word	0xffffffff


	//   ....[11]....
        /*0088*/ 	.word	0xffffffff


	//   ....[12]....
        /*008c*/ 	.word	0xffffffff


	//   ....[13]....
        /*0090*/ 	.word	0xffffffff


	//----- nvinfo : EIATTR_COOP_GROUP_INSTR_OFFSETS
	.align		4
.L_41:
        /*0094*/ 	.byte	0x04, 0x28
        /*0096*/ 	.short	(.L_43 - .L_42)


	//   ....[0]....
.L_42:
        /*0098*/ 	.word	0x00000090


	//   ....[1]....
        /*009c*/ 	.word	0x000004d0


	//   ....[2]....
        /*00a0*/ 	.word	0x000007d0


	//   ....[3]....
        /*00a4*/ 	.word	0x00000910


	//   ....[4]....
        /*00a8*/ 	.word	0x00000a10


	//   ....[5]....
        /*00ac*/ 	.word	0x00000b80


	//   ....[6]....
        /*00b0*/ 	.word	0x00000d20


	//   ....[7]....
        /*00b4*/ 	.word	0x00000ee0


	//   ....[8]....
        /*00b8*/ 	.word	0x000022b0


	//   ....[9]....
        /*00bc*/ 	.word	0x000035e0


	//   ....[10]....
        /*00c0*/ 	.word	0x000037f0


	//   ....[11]....
        /*00c4*/ 	.word	0x00003820


	//   ....[12]....
        /*00c8*/ 	.word	0x000042d0


	//   ....[13]....
        /*00cc*/ 	.word	0x00004500


	//----- nvinfo : EIATTR_VRC_CTA_INIT_COUNT
	.align		4
.L_43:
        /*00d0*/ 	.byte	0x02, 0x4a
        /*00d2*/ 	.byte	0x80
	.zero		1


	//----- nvinfo : EIATTR_SYSCALL_OFFSETS
	.align		4
        /*00d4*/ 	.byte	0x04, 0x46
        /*00d6*/ 	.short	(.L_45 - .L_44)


	//   ....[0]....
.L_44:
        /*00d8*/ 	.word	0x00005a70


	//   ....[1]....
        /*00dc*/ 	.word	0x00005bb0


	//   ....[2]....
        /*00e0*/ 	.word	0x00006320


	//----- nvinfo : EIATTR_MBARRIER_INSTR_OFFSETS
	.align		4
.L_45:
        /*00e4*/ 	.byte	0x04, 0x39
        /*00e6*/ 	.short	(.L_47 - .L_46)


	//   ....[0]....
.L_46:
        /*00e8*/ 	.word	0x00000610
        /*00ec*/ 	.word	0x000000ff
        /*00f0*/ 	.word	0x00000000
        /*00f4*/ 	.short	0x0100
        /*00f6*/ 	.byte	0x06
	.zero		1


	//   ....[1]....
        /*00f8*/ 	.word	0x00000620
        /*00fc*/ 	.word	0x000000ff
        /*0100*/ 	.word	0x00000068
        /*0104*/ 	.short	0x0100
        /*0106*/ 	.byte	0x06
	.zero		1


	//   ....[2]....
        /*0108*/ 	.word	0x00000630
        /*010c*/ 	.word	0x000000ff
        /*0110*/ 	.word	0x00000008
        /*0114*/ 	.short	0x0100
        /*0116*/ 	.byte	0x06
	.zero		1


	//   ....[3]....
        /*0118*/ 	.word	0x00000640
        /*011c*/ 	.word	0x000000ff
        /*0120*/ 	.word	0x00000070
        /*0124*/ 	.short	0x0100
        /*0126*/ 	.byte	0x06
	.zero		1


	//   ....[4]....
        /*0128*/ 	.word	0x00000650
        /*012c*/ 	.word	0x000000ff
        /*0130*/ 	.word	0x00000010
        /*0134*/ 	.short	0x0100
        /*0136*/ 	.byte	0x06
	.zero		1


	//   ....[5]....
        /*0138*/ 	.word	0x00000660
        /*013c*/ 	.word	0x000000ff
        /*0140*/ 	.word	0x00000078
        /*0144*/ 	.short	0x0100
        /*0146*/ 	.byte	0x06
	.zero		1


	//   ....[6]....
        /*0148*/ 	.word	0x00000670
        /*014c*/ 	.word	0x000000ff
        /*0150*/ 	.word	0x00000018
        /*0154*/ 	.short	0x0100
        /*0156*/ 	.byte	0x06
	.zero		1


	//   ....[7]....
        /*0158*/ 	.word	0x00000680
        /*015c*/ 	.word	0x000000ff
        /*0160*/ 	.word	0x00000080
        /*0164*/ 	.short	0x0100
        /*0166*/ 	.byte	0x06
	.zero		1


	//   ....[8]....
        /*0168*/ 	.word	0x00000690
        /*016c*/ 	.word	0x000000ff
        /*0170*/ 	.word	0x00000020
        /*0174*/ 	.short	0x0100
        /*0176*/ 	.byte	0x06
	.zero		1


	//   ....[9]....
        /*0178*/ 	.word	0x000006a0
        /*017c*/ 	.word	0x000000ff
        /*0180*/ 	.word	0x00000088
        /*0184*/ 	.short	0x0100
        /*0186*/ 	.byte	0x06
	.zero		1


	//   ....[10]....
        /*0188*/ 	.word	0x000006b0
        /*018c*/ 	.word	0x000000ff
        /*0190*/ 	.word	0x00000028
        /*0194*/ 	.short	0x0100
        /*0196*/ 	.byte	0x06
	.zero		1


	//   ....[11]....
        /*0198*/ 	.word	0x000006c0
        /*019c*/ 	.word	0x000000ff
        /*01a0*/ 	.word	0x00000090
        /*01a4*/ 	.short	0x0100
        /*01a6*/ 	.byte	0x06
	.zero		1


	//   ....[12]....
        /*01a8*/ 	.word	0x000006d0
        /*01ac*/ 	.word	0x000000ff
        /*01b0*/ 	.word	0x00000030
        /*01b4*/ 	.short	0x0100
        /*01b6*/ 	.byte	0x06
	.zero		1


	//   ....[13]....
        /*01b8*/ 	.word	0x000006e0
        /*01bc*/ 	.word	0x000000ff
        /*01c0*/ 	.word	0x00000098
        /*01c4*/ 	.short	0x0100
        /*01c6*/ 	.byte	0x06
	.zero		1


	//   ....[14]....
        /*01c8*/ 	.word	0x000006f0
        /*01cc*/ 	.word	0x000000ff
        /*01d0*/ 	.word	0x00000038
        /*01d4*/ 	.short	0x0100
        /*01d6*/ 	.byte	0x06
	.zero		1


	//   ....[15]....
        /*01d8*/ 	.word	0x00000700
        /*01dc*/ 	.word	0x000000ff
        /*01e0*/ 	.word	0x000000a0
        /*01e4*/ 	.short	0x0100
        /*01e6*/ 	.byte	0x06
	.zero		1


	//   ....[16]....
        /*01e8*/ 	.word	0x00000710
        /*01ec*/ 	.word	0x000000ff
        /*01f0*/ 	.word	0x00000040
        /*01f4*/ 	.short	0x0100
        /*01f6*/ 	.byte	0x06
	.zero		1


	//   ....[17]....
        /*01f8*/ 	.word	0x00000720
        /*01fc*/ 	.word	0x000000ff
        /*0200*/ 	.word	0x000000a8
        /*0204*/ 	.short	0x0100
        /*0206*/ 	.byte	0x06
	.zero		1


	//   ....[18]....
        /*0208*/ 	.word	0x00000730
        /*020c*/ 	.word	0x000000ff
        /*0210*/ 	.word	0x00000048
        /*0214*/ 	.short	0x0100
        /*0216*/ 	.byte	0x06
	.zero		1


	//   ....[19]....
        /*0218*/ 	.word	0x00000740
        /*021c*/ 	.word	0x000000ff
        /*0220*/ 	.word	0x000000b0
        /*0224*/ 	.short	0x0100
        /*0226*/ 	.byte	0x06
	.zero		1


	//   ....[20]....
        /*0228*/ 	.word	0x00000750
        /*022c*/ 	.word	0x000000ff
        /*0230*/ 	.word	0x00000050
        /*0234*/ 	.short	0x0100
        /*0236*/ 	.byte	0x06
	.zero		1


	//   ....[21]....
        /*0238*/ 	.word	0x00000760
        /*023c*/ 	.word	0x000000ff
        /*0240*/ 	.word	0x000000b8
        /*0244*/ 	.short	0x0100
        /*0246*/ 	.byte	0x06
	.zero		1


	//   ....[22]....
        /*0248*/ 	.word	0x00000770
        /*024c*/ 	.word	0x000000ff
        /*0250*/ 	.word	0x00000058
        /*0254*/ 	.short	0x0100
        /*0256*/ 	.byte	0x06
	.zero		1


	//   ....[23]....
        /*0258*/ 	.word	0x00000780
        /*025c*/ 	.word	0x000000ff
        /*0260*/ 	.word	0x000000c0
        /*0264*/ 	.short	0x0100
        /*0266*/ 	.byte	0x06
	.zero		1


	//   ....[24]....
        /*0268*/ 	.word	0x00000790
        /*026c*/ 	.word	0x000000ff
        /*0270*/ 	.word	0x00000060
        /*0274*/ 	.short	0x0100
        /*0276*/ 	.byte	0x06
	.zero		1


	//   ....[25]....
        /*0278*/ 	.word	0x000007a0
        /*027c*/ 	.word	0x000000ff
        /*0280*/ 	.word	0x000000c8
        /*0284*/ 	.short	0x0100
        /*0286*/ 	.byte	0x06
	.zero		1


	//   ....[26]....
        /*0288*/ 	.word	0x000008e0
        /*028c*/ 	.word	0x000000ff
        /*0290*/ 	.word	0x000000d0
        /*0294*/ 	.short	0x0100
        /*0296*/ 	.byte	0x06
	.zero		1


	//   ....[27]....
        /*0298*/ 	.word	0x000008f0
        /*029c*/ 	.word	0x000000ff
        /*02a0*/ 	.word	0x000000d8
        /*02a4*/ 	.short	0x0100
        /*02a6*/ 	.byte	0x06
	.zero		1


	//   ....[28]....
        /*02a8*/ 	.word	0x000009e0
        /*02ac*/ 	.word	0x000000ff
        /*02b0*/ 	.word	0x000000e0
        /*02b4*/ 	.short	0x0100
        /*02b6*/ 	.byte	0x05
	.zero		1


	//   ....[29]....
        /*02b8*/ 	.word	0x000009f0
        /*02bc*/ 	.word	0x000000ff
        /*02c0*/ 	.word	0x000000e8
        /*02c4*/ 	.short	0x0100
        /*02c6*/ 	.byte	0x05
	.zero		1


	//   ....[30]....
        /*02c8*/ 	.word	0x00000b30
        /*02cc*/ 	.word	0x000000ff
        /*02d0*/ 	.word	0x000000f0
        /*02d4*/ 	.short	0x0100
        /*02d6*/ 	.byte	0x05
	.zero		1


	//   ....[31]....
        /*02d8*/ 	.word	0x00000b40
        /*02dc*/ 	.word	0x000000ff
        /*02e0*/ 	.word	0x00000100
        /*02e4*/ 	.short	0x0100
        /*02e6*/ 	.byte	0x05
	.zero		1


	//   ....[32]....
        /*02e8*/ 	.word	0x00000b50
        /*02ec*/ 	.word	0x000000ff
        /*02f0*/ 	.word	0x000000f8
        /*02f4*/ 	.short	0x0100
        /*02f6*/ 	.byte	0x05
	.zero		1


	//   ....[33]....
        /*02f8*/ 	.word	0x00000b60
        /*02fc*/ 	.word	0x000000ff
        /*0300*/ 	.word	0x00000108
        /*0304*/ 	.short	0x0100
        /*0306*/ 	.byte	0x05
	.zero		1


	//   ....[34]....
        /*0308*/ 	.word	0x00000c90
        /*030c*/ 	.word	0x000000ff
        /*0310*/ 	.word	0x00000110
        /*0314*/ 	.short	0x0100
        /*0316*/ 	.byte	0x06
	.zero		1


	//   ....[35]....
        /*0318*/ 	.word	0x00000ca0
        /*031c*/ 	.word	0x000000ff
        /*0320*/ 	.word	0x00000130
        /*0324*/ 	.short	0x0100
        /*0326*/ 	.byte	0x06
	.zero		1


	//   ....[36]....
        /*0328*/ 	.word	0x00000cb0
        /*032c*/ 	.word	0x000000ff
        /*0330*/ 	.word	0x00000118
        /*0334*/ 	.short	0x0100
        /*0336*/ 	.byte	0x06
	.zero		1


	//   ....[37]....
        /*0338*/ 	.word	0x00000cc0
        /*033c*/ 	.word	0x000000ff
        /*0340*/ 	.word	0x00000138
        /*0344*/ 	.short	0x0100
        /*0346*/ 	.byte	0x06
	.zero		1


	//   ....[38]....
        /*0348*/ 	.word	0x00000cd0
        /*034c*/ 	.word	0x000000ff
        /*0350*/ 	.word	0x00000120
        /*0354*/ 	.short	0x0100
        /*0356*/ 	.byte	0x06
	.zero		1


	//   ....[39]....
        /*0358*/ 	.word	0x00000ce0
        /*035c*/ 	.word	0x000000ff
        /*0360*/ 	.word	0x00000140
        /*0364*/ 	.short	0x0100
        /*0366*/ 	.byte	0x06
	.zero		1


	//   ....[40]....
        /*0368*/ 	.word	0x00000cf0
        /*036c*/ 	.word	0x000000ff
        /*0370*/ 	.word	0x00000128
        /*0374*/ 	.short	0x0100
        /*0376*/ 	.byte	0x06
	.zero		1


	//   ....[41]....
        /*0378*/ 	.word	0x00000d00
        /*037c*/ 	.word	0x000000ff
        /*0380*/ 	.word	0x00000148
        /*0384*/ 	.short	0x0100
        /*0386*/ 	.byte	0x06
	.zero		1


	//   ....[42]....
        /*0388*/ 	.word	0x00000df0
        /*038c*/ 	.word	0x000000ff
        /*0390*/ 	.word	0x00000150
        /*0394*/ 	.short	0x0100
        /*0396*/ 	.byte	0x05
	.zero		1


	//   ....[43]....
        /*0398*/ 	.word	0x00000e00
        /*039c*/ 	.word	0x000000ff
        /*03a0*/ 	.word	0x00000160
        /*03a4*/ 	.short	0x0100
        /*03a6*/ 	.byte	0x05
	.zero		1


	//   ....[44]....
        /*03a8*/ 	.word	0x00000e10
        /*03ac*/ 	.word	0x000000ff
        /*03b0*/ 	.word	0x00000158
        /*03b4*/ 	.short	0x0100
        /*03b6*/ 	.byte	0x05
	.zero		1


	//   ....[45]....
        /*03b8*/ 	.word	0x00000e20
        /*03bc*/ 	.word	0x000000ff
        /*03c0*/ 	.word	0x00000168
        /*03c4*/ 	.short	0x0100
        /*03c6*/ 	.byte	0x05
	.zero		1


	//   ....[46]....
        /*03c8*/ 	.word	0x00001ae0
        /*03cc*/ 	.word	0x00000000
        /*03d0*/ 	.word	0x00000160
        /*03d4*/ 	.short	0x010a
        /*03d6*/ 	.byte	0xff
	.zero		1


	//   ....[47]....
        /*03d8*/ 	.word	0x00001b10
        /*03dc*/ 	.word	0x00000000
        /*03e0*/ 	.word	0x00000150
        /*03e4*/ 	.short	0x0101
        /*03e6*/ 	.byte	0xff
	.zero		1


	//   ....[48]....
        /*03e8*/ 	.word	0x00001bf0
        /*03ec*/ 	.word	0x000000ff
        /*03f0*/ 	.word	0x00000068
        /*03f4*/ 	.short	0x010a
        /*03f6*/ 	.byte	0x04
	.zero		1


	//   ....[49]....
        /*03f8*/ 	.word	0x00001c70
        /*03fc*/ 	.word	0x000000ff
        /*0400*/ 	.word	0x00000068
        /*0404*/ 	.short	0x010a
        /*0406*/ 	.byte	0x21
	.zero		1


	//   ....[50]....
        /*0408*/ 	.word	0x00001e00
        /*040c*/ 	.word	0x000000ff
        /*0410*/ 	.word	0x00000068
        /*0414*/ 	.short	0x010a
        /*0416*/ 	.byte	0x05
	.zero		1


	//   ....[51]....
        /*0418*/ 	.word	0x00001f40
        /*041c*/ 	.word	0x000000ff
        /*0420*/ 	.word	0x000000e8
        /*0424*/ 	.short	0x0101
        /*0426*/ 	.byte	0x1a
	.zero		1


	//   ....[52]....
        /*0428*/ 	.word	0x00001f60
        /*042c*/ 	.word	0x000000ff
        /*0430*/ 	.word	0x00000068
        /*0434*/ 	.short	0x010a
        /*0436*/ 	.byte	0x04
	.zero		1


	//   ....[53]....
        /*0438*/ 	.word	0x00001fe0
        /*043c*/ 	.word	0x000000ff
        /*0440*/ 	.word	0x00000068
        /*0444*/ 	.short	0x010a
        /*0446*/ 	.byte	0x11
	.zero		1


	//   ....[54]....
        /*0448*/ 	.word	0x00002170
        /*044c*/ 	.word	0x000000ff
        /*0450*/ 	.word	0x00000068
        /*0454*/ 	.short	0x010a
        /*0456*/ 	.byte	0x04
	.zero		1


	//   ....[55]....
        /*0458*/ 	.word	0x000022e0
        /*045c*/ 	.word	0x00000003
        /*0460*/ 	.word	0x000000f0
        /*0464*/ 	.short	0x010a
        /*0466*/ 	.byte	0xff
	.zero		1


	//   ....[56]....
        /*0468*/ 	.word	0x00002430
        /*046c*/ 	.word	0x00000000
        /*0470*/ 	.word	0x00000000
        /*0474*/ 	.short	0x0101
        /*0476*/ 	.byte	0xff
	.zero		1


	//   ....[57]....
        /*0478*/ 	.word	0x00002950
        /*047c*/ 	.word	0x000000ff
        /*0480*/ 	.word	0x00000000
        /*0484*/ 	.short	0x010a
        /*0486*/ 	.byte	0x04
	.zero		1


	//   ....[58]....
        /*0488*/ 	.word	0x000029e0
        /*048c*/ 	.word	0x000000ff
        /*0490*/ 	.word	0x00000000
        /*0494*/ 	.short	0x010a
        /*0496*/ 	.byte	0x04
	.zero		1


	//   ....[59]....
        /*0498*/ 	.word	0x00002a70
        /*049c*/ 	.word	0x000000ff
        /*04a0*/ 	.word	0x00000000
        /*04a4*/ 	.short	0x010a
        /*04a6*/ 	.byte	0x04
	.zero		1


	//   ....[60]....
        /*04a8*/ 	.word	0x00002b00
        /*04ac*/ 	.word	0x000000ff
        /*04b0*/ 	.word	0x00000000
        /*04b4*/ 	.short	0x010a
        /*04b6*/ 	.byte	0x04
	.zero		1


	//   ....[61]....
        /*04b8*/ 	.word	0x00002b90
        /*04bc*/ 	.word	0x000000ff
        /*04c0*/ 	.word	0x00000000
        /*04c4*/ 	.short	0x010a
        /*04c6*/ 	.byte	0x04
	.zero		1


	//   ....[62]....
        /*04c8*/ 	.word	0x00002c20
        /*04cc*/ 	.word	0x000000ff
        /*04d0*/ 	.word	0x00000000
        /*04d4*/ 	.short	0x010a
        /*04d6*/ 	.byte	0x04
	.zero		1


	//   ....[63]....
        /*04d8*/ 	.word	0x00002cb0
        /*04dc*/ 	.word	0x000000ff
        /*04e0*/ 	.word	0x00000000
        /*04e4*/ 	.short	0x010a
        /*04e6*/ 	.byte	0x04
	.zero		1


	//   ....[64]....
        /*04e8*/ 	.word	0x00002d40
        /*04ec*/ 	.word	0x000000ff
        /*04f0*/ 	.word	0x00000000
        /*04f4*/ 	.short	0x010a
        /*04f6*/ 	.byte	0x04
	.zero		1


	//   ....[65]....
        /*04f8*/ 	.word	0x00002dd0
        /*04fc*/ 	.word	0x000000ff
        /*0500*/ 	.word	0x00000000
        /*0504*/ 	.short	0x010a
        /*0506*/ 	.byte	0x04
	.zero		1


	//   ....[66]....
        /*0508*/ 	.word	0x00002e60
        /*050c*/ 	.word	0x000000ff
        /*0510*/ 	.word	0x00000000
        /*0514*/ 	.short	0x010a
        /*0516*/ 	.byte	0x04
	.zero		1


	//   ....[67]....
        /*0518*/ 	.word	0x00002ef0
        /*051c*/ 	.word	0x000000ff
        /*0520*/ 	.word	0x00000000
        /*0524*/ 	.short	0x010a
        /*0526*/ 	.byte	0x04
	.zero		1


	//   ....[68]....
        /*0528*/ 	.word	0x00002f80
        /*052c*/ 	.word	0x000000ff
        /*0530*/ 	.word	0x00000000
        /*0534*/ 	.short	0x010a
        /*0536*/ 	.byte	0x04
	.zero		1


	//   ....[69]....
        /*0538*/ 	.word	0x00003020
        /*053c*/ 	.word	0x00000000
        /*0540*/ 	.word	0x00000000
        /*0544*/ 	.short	0x010a
        /*0546*/ 	.byte	0xff
	.zero		1


	//   ....[70]....
        /*0548*/ 	.word	0x00003140
        /*054c*/ 	.word	0x00000002
        /*0550*/ 	.word	0x00000150
        /*0554*/ 	.short	0x010a
        /*0556*/ 	.byte	0xff
	.zero		1


	//   ....[71]....
        /*0558*/ 	.word	0x000031b0
        /*055c*/ 	.word	0x00000002
        /*0560*/ 	.word	0x00000000
        /*0564*/ 	.short	0x0101
        /*0566*/ 	.byte	0xff
	.zero		1


	//   ....[72]....
        /*0568*/ 	.word	0x000031d0
        /*056c*/ 	.word	0x000000ff
        /*0570*/ 	.word	0x00000100
        /*0574*/ 	.short	0x010a
        /*0576*/ 	.byte	0x05
	.zero		1


	//   ....[73]....
        /*0578*/ 	.word	0x000032f0
        /*057c*/ 	.word	0x00000002
        /*0580*/ 	.word	0x000000f0
        /*0584*/ 	.short	0x010a
        /*0586*/ 	.byte	0xff
	.zero		1


	//   ....[74]....
        /*0588*/ 	.word	0x000033f0
        /*058c*/ 	.word	0x00000002
        /*0590*/ 	.word	0x00000000
        /*0594*/ 	.short	0x0101
        /*0596*/ 	.byte	0xff
	.zero		1


	//   ....[75]....
        /*0598*/ 	.word	0x00003480
        /*059c*/ 	.word	0x000000ff
        /*05a0*/ 	.word	0x00000100
        /*05a4*/ 	.short	0x0106
        /*05a6*/ 	.byte	0x05
	.zero		1


	//   ....[76]....
        /*05a8*/ 	.word	0x000034a0
        /*05ac*/ 	.word	0x000000ff
        /*05b0*/ 	.word	0x00000100
        /*05b4*/ 	.short	0x010a
        /*05b6*/ 	.byte	0x05
	.zero		1


	//   ....[77]....
        /*05b8*/ 	.word	0x00003530
        /*05bc*/ 	.word	0x000000ff
        /*05c0*/ 	.word	0x00000100
        /*05c4*/ 	.short	0x0106
        /*05c6*/ 	.byte	0x04
	.zero		1


	//   ....[78]....
        /*05c8*/ 	.word	0x00003570
        /*05cc*/ 	.word	0x00000000
        /*05d0*/ 	.word	0x00000100
        /*05d4*/ 	.short	0x010a
        /*05d6*/ 	.byte	0xff
	.zero		1


	//   ....[79]....
        /*05d8*/ 	.word	0x00003ac0
        /*05dc*/ 	.word	0x00000000
        /*05e0*/ 	.word	0x000000f0
        /*05e4*/ 	.short	0x010a
        /*05e6*/ 	.byte	0xff
	.zero		1


	//   ....[80]....
        /*05e8*/ 	.word	0x00003bc0
        /*05ec*/ 	.word	0x00000003
        /*05f0*/ 	.word	0x00000000
        /*05f4*/ 	.short	0x0101
        /*05f6*/ 	.byte	0xff
	.zero		1


	//   ....[81]....
        /*05f8*/ 	.word	0x00003bd0
        /*05fc*/ 	.word	0x000000ff
        /*0600*/ 	.word	0x00000000
        /*0604*/ 	.short	0x010a
        /*0606*/ 	.byte	0x06
	.zero		1


	//   ....[82]....
        /*0608*/ 	.word	0x00003c50
        /*060c*/ 	.word	0x000000ff
        /*0610*/ 	.word	0x00000130
        /*0614*/ 	.short	0x010a
        /*0616*/ 	.byte	0x07
	.zero		1


	//   ....[83]....
        /*0618*/ 	.word	0x00003d30
        /*061c*/ 	.word	0x000000ff
        /*0620*/ 	.word	0x00000000
        /*0624*/ 	.short	0x010a
        /*0626*/ 	.byte	0x06
	.zero		1


	//   ....[84]....
        /*0628*/ 	.word	0x00003e60
        /*062c*/ 	.word	0x000000ff
        /*0630*/ 	.word	0x00000000
        /*0634*/ 	.short	0x010a
        /*0636*/ 	.byte	0x1a
	.zero		1


	//   ....[85]....
        /*0638*/ 	.word	0x00004100
        /*063c*/ 	.word	0x000000ff
        /*0640*/ 	.word	0x00000000
        /*0644*/ 	.short	0x010a
        /*0646*/ 	.byte	0x06
	.zero		1


	//   ....[86]....
        /*0648*/ 	.word	0x00004190
        /*064c*/ 	.word	0x000000ff
        /*0650*/ 	.word	0x00000000
        /*0654*/ 	.short	0x010a
        /*0656*/ 	.byte	0x06
	.zero		1


	//   ....[87]....
        /*0658*/ 	.word	0x00004220
        /*065c*/ 	.word	0x000000ff
        /*0660*/ 	.word	0x00000000
        /*0664*/ 	.short	0x010a
        /*0666*/ 	.byte	0x06
	.zero		1


	//   ....[88]....
        /*0668*/ 	.word	0x000042b0
        /*066c*/ 	.word	0x000000ff
        /*0670*/ 	.word	0x00000000
        /*0674*/ 	.short	0x010a
        /*0676*/ 	.byte	0x07
	.zero		1


	//   ....[89]....
        /*0678*/ 	.word	0x00004740
        /*067c*/ 	.word	0x00000007
        /*0680*/ 	.word	0x000000f0
        /*0684*/ 	.short	0x010a
        /*0686*/ 	.byte	0xff
	.zero		1


	//   ....[90]....
        /*0688*/ 	.word	0x000048b0
        /*068c*/ 	.word	0x00000000
        /*0690*/ 	.word	0x00000000
        /*0694*/ 	.short	0x0101
        /*0696*/ 	.byte	0xff
	.zero		1


	//   ....[91]....
        /*0698*/ 	.word	0x00004cc0
        /*069c*/ 	.word	0x000000ff
        /*06a0*/ 	.word	0x000000e8
        /*06a4*/ 	.short	0x010a
        /*06a6*/ 	.byte	0x13
	.zero		1


	//   ....[92]....
        /*06a8*/ 	.word	0x00004e30
        /*06ac*/ 	.word	0x000000ff
        /*06b0*/ 	.word	0x000000d8
        /*06b4*/ 	.short	0x010a
        /*06b6*/ 	.byte	0x13
	.zero		1


	//   ....[93]....
        /*06b8*/ 	.word	0x00005040
        /*06bc*/ 	.word	0x000000ff
        /*06c0*/ 	.word	0x000000d0
        /*06c4*/ 	.short	0x010b
        /*06c6*/ 	.byte	0x13
	.zero		1


	//   ....[94]....
        /*06c8*/ 	.word	0x00005050
        /*06cc*/ 	.word	0x000000ff
        /*06d0*/ 	.word	0x00000000
        /*06d4*/ 	.short	0x0101
        /*06d6*/ 	.byte	0x36
	.zero		1


	//   ....[95]....
        /*06d8*/ 	.word	0x00005090
        /*06dc*/ 	.word	0x00000000
        /*06e0*/ 	.word	0x000000d8
        /*06e4*/ 	.short	0x010a
        /*06e6*/ 	.byte	0xff
	.zero		1


	//   ....[96]....
        /*06e8*/ 	.word	0x000053d0
        /*06ec*/ 	.word	0x00000003
        /*06f0*/ 	.word	0x000000f0
        /*06f4*/ 	.short	0x010a
        /*06f6*/ 	.byte	0xff
	.zero		1


	//   ....[97]....
        /*06f8*/ 	.word	0x00005550
        /*06fc*/ 	.word	0x00000000
        /*0700*/ 	.word	0x00000000
        /*0704*/ 	.short	0x0101
        /*0706*/ 	.byte	0xff
	.zero		1


	//   ....[98]....
        /*0708*/ 	.word	0x00005f00
        /*070c*/ 	.word	0x000000ff
        /*0710*/ 	.word	0x000000d0
        /*0714*/ 	.short	0x010a
        /*0716*/ 	.byte	0x39
	.zero		1


	//   ....[99]....
        /*0718*/ 	.word	0x00005f10
        /*071c*/ 	.word	0x00000016
        /*0720*/ 	.word	0x00000110
        /*0724*/ 	.short	0x010a
        /*0726*/ 	.byte	0xff
	.zero		1


	//   ....[100]....
        /*0728*/ 	.word	0x000060c0
        /*072c*/ 	.word	0x000000ff
        /*0730*/ 	.word	0x000000d0
        /*0734*/ 	.short	0x010a
        /*0736*/ 	.byte	0x39
	.zero		1


	//   ....[101]....
        /*0738*/ 	.word	0x000061a0
        /*073c*/ 	.word	0x000000ff
        /*0740*/ 	.word	0x00000000
        /*0744*/ 	.short	0x0101
        /*0746*/ 	.byte	0x04
	.zero		1


	//   ....[102]....
        /*0748*/ 	.word	0x00006200
        /*074c*/ 	.word	0x00000016
        /*0750*/ 	.word	0x00000110
        /*0754*/ 	.short	0x010a
        /*0756*/ 	.byte	0xff
	.zero		1


	//   ....[103]....
        /*0758*/ 	.word	0x00006570
        /*075c*/ 	.word	0x000000ff
        /*0760*/ 	.word	0x00000000
        /*0764*/ 	.short	0x0101
        /*0766*/ 	.byte	0x05
	.zero		1


	//   ....[104]....
        /*0768*/ 	.word	0x00006e50
        /*076c*/ 	.word	0x00000000
        /*0770*/ 	.word	0x00000160
        /*0774*/ 	.short	0x010a
        /*0776*/ 	.byte	0xff
	.zero		1


	//   ....[105]....
        /*0778*/ 	.word	0x00006eb0
        /*077c*/ 	.word	0x00000000
        /*0780*/ 	.word	0x00000068
        /*0784*/ 	.short	0x010a
        /*0786*/ 	.byte	0xff
	.zero		1


	//   ....[106]....
        /*0788*/ 	.word	0x00006f10
        /*078c*/ 	.word	0x00000000
        /*0790*/ 	.word	0x00000068
        /*0794*/ 	.short	0x010a
        /*0796*/ 	.byte	0xff
	.zero		1


	//   ....[107]....
        /*0798*/ 	.word	0x00006f60
        /*079c*/ 	.word	0x00000003
        /*07a0*/ 	.word	0x000000f0
        /*07a4*/ 	.short	0x010a
        /*07a6*/ 	.byte	0xff
	.zero		1


	//   ....[108]....
        /*07a8*/ 	.word	0x00006fc0
        /*07ac*/ 	.word	0x00000000
        /*07b0*/ 	.word	0x00000000
        /*07b4*/ 	.short	0x010a
        /*07b6*/ 	.byte	0xff
	.zero		1


	//   ....[109]....
        /*07b8*/ 	.word	0x00007020
        /*07bc*/ 	.word	0x00000000
        /*07c0*/ 	.word	0x00000000
        /*07c4*/ 	.short	0x010a
        /*07c6*/ 	.byte	0xff
	.zero		1


	//   ....[110]....
        /*07c8*/ 	.word	0x00007080
        /*07cc*/ 	.word	0x00000000
        /*07d0*/ 	.word	0x00000000
        /*07d4*/ 	.short	0x010a
        /*07d6*/ 	.byte	0xff
	.zero		1


	//   ....[111]....
        /*07d8*/ 	.word	0x000070e0
        /*07dc*/ 	.word	0x00000000
        /*07e0*/ 	.word	0x00000000
        /*07e4*/ 	.short	0x010a
        /*07e6*/ 	.byte	0xff
	.zero		1


	//   ....[112]....
        /*07e8*/ 	.word	0x00007140
        /*07ec*/ 	.word	0x00000000
        /*07f0*/ 	.word	0x00000000
        /*07f4*/ 	.short	0x010a
        /*07f6*/ 	.byte	0xff
	.zero		1


	//   ....[113]....
        /*07f8*/ 	.word	0x000071a0
        /*07fc*/ 	.word	0x00000000
        /*0800*/ 	.word	0x00000000
        /*0804*/ 	.short	0x010a
        /*0806*/ 	.byte	0xff
	.zero		1


	//   ....[114]....
        /*0808*/ 	.word	0x00007200
        /*080c*/ 	.word	0x00000000
        /*0810*/ 	.word	0x00000000
        /*0814*/ 	.short	0x010a
        /*0816*/ 	.byte	0xff
	.zero		1


	//   ....[115]....
        /*0818*/ 	.word	0x00007260
        /*081c*/ 	.word	0x00000000
        /*0820*/ 	.word	0x00000000
        /*0824*/ 	.short	0x010a
        /*0826*/ 	.byte	0xff
	.zero		1


	//   ....[116]....
        /*0828*/ 	.word	0x000072c0
        /*082c*/ 	.word	0x00000000
        /*0830*/ 	.word	0x00000000
        /*0834*/ 	.short	0x010a
        /*0836*/ 	.byte	0xff
	.zero		1


	//   ....[117]....
        /*0838*/ 	.word	0x00007320
        /*083c*/ 	.word	0x00000000
        /*0840*/ 	.word	0x00000000
        /*0844*/ 	.short	0x010a
        /*0846*/ 	.byte	0xff
	.zero		1


	//   ....[118]....
        /*0848*/ 	.word	0x00007380
        /*084c*/ 	.word	0x00000000
        /*0850*/ 	.word	0x00000000
        /*0854*/ 	.short	0x010a
        /*0856*/ 	.byte	0xff
	.zero		1


	//   ....[119]....
        /*0858*/ 	.word	0x000073e0
        /*085c*/ 	.word	0x00000000
        /*0860*/ 	.word	0x00000000
        /*0864*/ 	.short	0x010a
        /*0866*/ 	.byte	0xff
	.zero		1


	//   ....[120]....
        /*0868*/ 	.word	0x00007430
        /*086c*/ 	.word	0x00000002
        /*0870*/ 	.word	0x00000150
        /*0874*/ 	.short	0x010a
        /*0876*/ 	.byte	0xff
	.zero		1


	//   ....[121]....
        /*0878*/ 	.word	0x00007490
        /*087c*/ 	.word	0x00000002
        /*0880*/ 	.word	0x00000100
        /*0884*/ 	.short	0x010a
        /*0886*/ 	.byte	0xff
	.zero		1


	//   ....[122]....
        /*0888*/ 	.word	0x000074e0
        /*088c*/ 	.word	0x00000002
        /*0890*/ 	.word	0x000000f0
        /*0894*/ 	.short	0x010a
        /*0896*/ 	.byte	0xff
	.zero		1


	//   ....[123]....
        /*0898*/ 	.word	0x00007540
        /*089c*/ 	.word	0x00000000
        /*08a0*/ 	.word	0x00000100
        /*08a4*/ 	.short	0x010a
        /*08a6*/ 	.byte	0xff
	.zero		1


	//   ....[124]....
        /*08a8*/ 	.word	0x00007590
        /*08ac*/ 	.word	0x00000000
        /*08b0*/ 	.word	0x000000f0
        /*08b4*/ 	.short	0x010a
        /*08b6*/ 	.byte	0xff
	.zero		1


	//   ....[125]....
        /*08b8*/ 	.word	0x000075f0
        /*08bc*/ 	.word	0x00000002
        /*08c0*/ 	.word	0x00000130
        /*08c4*/ 	.short	0x010a
        /*08c6*/ 	.byte	0xff
	.zero		1


	//   ....[126]....
        /*08c8*/ 	.word	0x00007650
        /*08cc*/ 	.word	0x00000000
        /*08d0*/ 	.word	0x00000000
        /*08d4*/ 	.short	0x010a
        /*08d6*/ 	.byte	0xff
	.zero		1


	//   ....[127]....
        /*08d8*/ 	.word	0x000076b0
        /*08dc*/ 	.word	0x00000000
        /*08e0*/ 	.word	0x00000000
        /*08e4*/ 	.short	0x010a
        /*08e6*/ 	.byte	0xff
	.zero		1


	//   ....[128]....
        /*08e8*/ 	.word	0x00007710
        /*08ec*/ 	.word	0x00000000
        /*08f0*/ 	.word	0x00000000
        /*08f4*/ 	.short	0x010a
        /*08f6*/ 	.byte	0xff
	.zero		1


	//   ....[129]....
        /*08f8*/ 	.word	0x00007770
        /*08fc*/ 	.word	0x00000000
        /*0900*/ 	.word	0x00000000
        /*0904*/ 	.short	0x010a
        /*0906*/ 	.byte	0xff
	.zero		1


	//   ....[130]....
        /*0908*/ 	.word	0x000077d0
        /*090c*/ 	.word	0x00000000
        /*0910*/ 	.word	0x00000000
        /*0914*/ 	.short	0x010a
        /*0916*/ 	.byte	0xff
	.zero		1


	//   ....[131]....
        /*0918*/ 	.word	0x00007820
        /*091c*/ 	.word	0x00000007
        /*0920*/ 	.word	0x000000f0
        /*0924*/ 	.short	0x010a
        /*0926*/ 	.byte	0xff
	.zero		1


	//   ....[132]....
        /*0928*/ 	.word	0x00007880
        /*092c*/ 	.word	0x00000000
        /*0930*/ 	.word	0x000000e8
        /*0934*/ 	.short	0x010a
        /*0936*/ 	.byte	0xff
	.zero		1


	//   ....[133]....
        /*0938*/ 	.word	0x000078e0
        /*093c*/ 	.word	0x00000000
        /*0940*/ 	.word	0x000000d8
        /*0944*/ 	.short	0x010a
        /*0946*/ 	.byte	0xff
	.zero		1


	//   ....[134]....
        /*0948*/ 	.word	0x00007930
        /*094c*/ 	.word	0x00000003
        /*0950*/ 	.word	0x000000f0
        /*0954*/ 	.short	0x010a
        /*0956*/ 	.byte	0xff
	.zero		1


	//   ....[135]....
        /*0958*/ 	.word	0x00007990
        /*095c*/ 	.word	0x00000000
        /*0960*/ 	.word	0x000000d0
        /*0964*/ 	.short	0x010a
        /*0966*/ 	.byte	0xff
	.zero		1


	//   ....[136]....
        /*0968*/ 	.word	0x000079e0
        /*096c*/ 	.word	0x00000016
        /*0970*/ 	.word	0x00000110
        /*0974*/ 	.short	0x010a
        /*0976*/ 	.byte	0xff
	.zero		1


	//----- nvinfo : EIATTR_NUM_MBARRIERS
	.align		4
.L_47:
        /*0978*/ 	.byte	0x03, 0x38
        /*097a*/ 	.short	0x002e


	//----- nvinfo : EIATTR_EXIT_INSTR_OFFSETS
	.align		4
        /*097c*/ 	.byte	0x04, 0x1c
        /*097e*/ 	.short	(.L_49 - .L_48)


	//   ....[0]....
.L_48:
        /*0980*/ 	.word	0x00003050


	//   ....[1]....
        /*0984*/ 	.word	0x00003540


	//   ....[2]....
        /*0988*/ 	.word	0x000035a0


	//   ....[3]....
        /*098c*/ 	.word	0x00004510


	//   ....[4]....
        /*0990*/ 	.word	0x000050c0


	//   ....[5]....
        /*0994*/ 	.word	0x00005100


	//   ....[6]....
        /*0998*/ 	.word	0x00006e40


	//----- nvinfo : EIATTR_MAX_THREADS
	.align		4
.L_49:
        /*099c*/ 	.byte	0x04, 0x05
        /*099e*/ 	.short	(.L_51 - .L_50)
.L_50:
        /*09a0*/ 	.word	0x00000100
        /*09a4*/ 	.word	0x00000001
        /*09a8*/ 	.word	0x00000001


	//----- nvinfo : EIATTR_CRS_STACK_SIZE
	.align		4
.L_51:
        /*09ac*/ 	.byte	0x04, 0x1e
        /*09ae*/ 	.short	(.L_53 - .L_52)
.L_52:
        /*09b0*/ 	.word	0x00000000


	//----- nvinfo : EIATTR_CBANK_PARAM_SIZE
	.align		4
.L_53:
        /*09b4*/ 	.byte	0x03, 0x19
        /*09b6*/ 	.short	0x0800


	//----- nvinfo : EIATTR_PARAM_CBANK
	.align		4
        /*09b8*/ 	.byte	0x04, 0x0a
        /*09ba*/ 	.short	(.L_55 - .L_54)
	.align		4
.L_54:
        /*09bc*/ 	.word	index@(.nv.constant0._ZN7cutlass13device_kernelINS_4gemm6kernel13GemmUniversalIN4cute5tupleIJiiiiEEENS1_10collective13CollectiveMmaINS1_35MainloopSm100TmaUmmaWarpSpecializedILi13ELi2ELi4ENS5_IJNS4_1CILi2EEENSA_ILi4EEENSA_ILi1EEEEEEEENS5_IJNSA_ILi64EEESG_NSA_ILi128EEEEEENS_12float_e5m2_tENS5_IJlSD_lEEESJ_SK_NS4_8TiledMMAINS4_8MMA_AtomIJNS4_10MMA_TraitsINS4_19SM100_MMA_F8F6F4_SSEJSJ_SJ_fSG_SG_NS4_17integral_constantINS4_4UMMA5MajorELSR_0EEESS_NSP_INSQ_7ScaleInELST_0EEESU_EEEEEENS4_6LayoutINS5_IJSD_SD_SD_EEENS5_IJNSA_ILi0EEESZ_SZ_EEEEENS5_IJNS4_10UnderscoreES12_S12_EEEEENS4_23SM90_TMA_LOAD_MULTICASTENS4_14ComposedLayoutINS4_7SwizzleILi3ELi4ELi3EEENS4_18smem_ptr_flag_bitsILi8EEENSX_INS5_IJNSA_ILi8EEESH_EEENS5_IJSH_SD_EEEEEEEvNS4_8identityES15_S1F_vS1G_EENS_8epilogue10collective18CollectiveEpilogueINS1I_23Sm100TmaWarpSpecializedILi1ELi1ELi32ELb0ELb0EEEJSI_NS5_IJNSX_ISG_SD_EES1N_EEESJ_SK_SJ_SK_NS1I_6fusion15FusionCallbacksIS1M_NS1P_17LinearCombinationISJ_fSJ_fLNS_15FloatRoundStyleE2EEESI_S1O_JEEENS4_5SM1004TMEM4LOAD26SM100_TMEM_LOAD_16dp32b32xENS4_13SM90_TMA_LOADENS16_INS17_ILi2ELi4ELi3EEES1A_NSX_INS5_IJS1B_SG_EEENS5_IJSG_SD_EEEEEEENS4_39AutoVectorizingCopyWithAssumedAlignmentILi128EEENS4_14SM90_TMA_STOREES24_S26_S26_EEEvvEEEEvNT_6ParamsE)
        /*09c0*/ 	.short	0x0380
        /*09c2*/ 	.short	0x0800


	//----- nvinfo : EIATTR_SW_WAR
	.align		4
.L_55:
        /*09c4*/ 	.byte	0x04, 0x36
        /*09c6*/ 	.short	(.L_57 - .L_56)
.L_56:
        /*09c8*/ 	.word	0x00000008
.L_57:


//--------------------- .nv.callgraph             --------------------------
	.section	.nv.callgraph,"",@"SHT_CUDA_CALLGRAPH"
	.align	4
	.sectionentsize	8
	.align		4
        /*0000*/ 	.word	0x00000000
	.align		4
        /*0004*/ 	.word	0xffffffff
	.align		4
        /*0008*/ 	.word	index@(_ZN7cutlass13device_kernelINS_4gemm6kernel13GemmUniversalIN4cute5tupleIJiiiiEEENS1_10collective13CollectiveMmaINS1_35MainloopSm100TmaUmmaWarpSpecializedILi13ELi2ELi4ENS5_IJNS4_1CILi2EEENSA_ILi4EEENSA_ILi1EEEEEEEENS5_IJNSA_ILi64EEESG_NSA_ILi128EEEEEENS_12float_e5m2_tENS5_IJlSD_lEEESJ_SK_NS4_8TiledMMAINS4_8MMA_AtomIJNS4_10MMA_TraitsINS4_19SM100_MMA_F8F6F4_SSEJSJ_SJ_fSG_SG_NS4_17integral_constantINS4_4UMMA5MajorELSR_0EEESS_NSP_INSQ_7ScaleInELST_0EEESU_EEEEEENS4_6LayoutINS5_IJSD_SD_SD_EEENS5_IJNSA_ILi0EEESZ_SZ_EEEEENS5_IJNS4_10UnderscoreES12_S12_EEEEENS4_23SM90_TMA_LOAD_MULTICASTENS4_14ComposedLayoutINS4_7SwizzleILi3ELi4ELi3EEENS4_18smem_ptr_flag_bitsILi8EEENSX_INS5_IJNSA_ILi8EEESH_EEENS5_IJSH_SD_EEEEEEEvNS4_8identityES15_S1F_vS1G_EENS_8epilogue10collective18CollectiveEpilogueINS1I_23Sm100TmaWarpSpecializedILi1ELi1ELi32ELb0ELb0EEEJSI_NS5_IJNSX_ISG_SD_EES1N_EEESJ_SK_SJ_SK_NS1I_6fusion15FusionCallbacksIS1M_NS1P_17LinearCombinationISJ_fSJ_fLNS_15FloatRoundStyleE2EEESI_S1O_JEEENS4_5SM1004TMEM4LOAD26SM100_TMEM_LOAD_16dp32b32xENS4_13SM90_TMA_LOADENS16_INS17_ILi2ELi4ELi3EEES1A_NSX_INS5_IJS1B_SG_EEENS5_IJSG_SD_EEEEEEENS4_39AutoVectorizingCopyWithAssumedAlignmentILi128EEENS4_14SM90_TMA_STOREES24_S26_S26_EEEvvEEEEvNT_6ParamsE)
	.align		4
        /*000c*/ 	.word	index@(__assertfail)
	.align		4
        /*0010*/ 	.word	0x00000000
	.align		4
        /*0014*/ 	.word	0xfffffffe
	.align		4
        /*0018*/ 	.word	0x00000000
	.align		4
        /*001c*/ 	.word	0xfffffffd
	.align		4
        /*0020*/ 	.word	0x00000000
	.align		4
        /*0024*/ 	.word	0xfffffffc


//--------------------- .nv.constant4             --------------------------
	.section	.nv.constant4,"a",@progbits
	.align	8
	.align		8
.nv.constant4:
        /*0000*/ 	.dword	__assertfail
	.align		8
        /*0008*/ 	.dword	__unnamed_1
	.align		8
        /*0010*/ 	.dword	__unnamed_2
	.align		8
        /*0018*/ 	.dword	_ZN40_INTERNAL_1584a840_4_k_cu_caae7e67_249864cuda3std3__45__cpo5beginE
	.align		8
        /*0020*/ 	.dword	_ZN40_INTERNAL_1584a840_4_k_cu_caae7e67_249864cuda3std3__45__cpo3endE
	.align		8
        /*0028*/ 	.dword	_ZN40_INTERNAL_1584a840_4_k_cu_caae7e67_249864cuda3std3__45__cpo6cbeginE
	.align		8
        /*0030*/ 	.dword	_ZN40_INTERNAL_1584a840_4_k_cu_caae7e67_249864cuda3std3__45__cpo4cendE
	.align		8
        /*0038*/ 	.dword	_ZN40_INTERNAL_1584a840_4_k_cu_caae7e67_249864cuda3std3__442_GLOBAL__N__1584a840_4_k_cu_caae7e67_249866ignoreE
	.align		8
        /*0040*/ 	.dword	_ZN40_INTERNAL_1584a840_4_k_cu_caae7e67_249864cuda3std3__419piecewise_constructE
	.align		8
        /*0048*/ 	.dword	_ZN40_INTERNAL_1584a840_4_k_cu_caae7e67_249864cuda3std3__48in_placeE
	.align		8
        /*0050*/ 	.dword	_ZN40_INTERNAL_1584a840_4_k_cu_caae7e67_249864cuda3std6ranges3__45__cpo4swapE
	.align		8
        /*0058*/ 	.dword	_ZN40_INTERNAL_1584a840_4_k_cu_caae7e67_249864cuda3std6ranges3__45__cpo9iter_moveE
	.align		8
        /*0060*/ 	.dword	_ZN40_INTERNAL_1584a840_4_k_cu_caae7e67_249864cute7productE
	.align		8
        /*0068*/ 	.dword	_ZN40_INTERNAL_1584a840_4_k_cu_caae7e67_249864cute1_E
	.align		8
        /*0070*/ 	.dword	$str$25
	.align		8
        /*0078*/ 	.dword	$str$26
	.align		8
        /*0080*/ 	.dword	$str$27
	.align		8
        /*0088*/ 	.dword	$str$28


//--------------------- .text._ZN7cutlass13device_kernelINS_4gemm6kernel13GemmUniversalIN4cute5tupleIJiiiiEEENS1_10collective13CollectiveMmaINS1_35MainloopSm100TmaUmmaWarpSpecializedILi13ELi2ELi4ENS5_IJNS4_1CILi2EEENSA_ILi4EEENSA_ILi1EEEEEEEENS5_IJNSA_ILi64EEESG_NSA_ILi128EEEEEENS_12float_e5m2_tENS5_IJlSD_lEEESJ_SK_NS4_8TiledMMAINS4_8MMA_AtomIJNS4_10MMA_TraitsINS4_19SM100_MMA_F8F6F4_SSEJSJ_SJ_fSG_SG_NS4_17integral_constantINS4_4UMMA5MajorELSR_0EEESS_NSP_INSQ_7ScaleInELST_0EEESU_EEEEEENS4_6LayoutINS5_IJSD_SD_SD_EEENS5_IJNSA_ILi0EEESZ_SZ_EEEEENS5_IJNS4_10UnderscoreES12_S12_EEEEENS4_23SM90_TMA_LOAD_MULTICASTENS4_14ComposedLayoutINS4_7SwizzleILi3ELi4ELi3EEENS4_18smem_ptr_flag_bitsILi8EEENSX_INS5_IJNSA_ILi8EEESH_EEENS5_IJSH_SD_EEEEEEEvNS4_8identityES15_S1F_vS1G_EENS_8epilogue10collective18CollectiveEpilogueINS1I_23Sm100TmaWarpSpecializedILi1ELi1ELi32ELb0ELb0EEEJSI_NS5_IJNSX_ISG_SD_EES1N_EEESJ_SK_SJ_SK_NS1I_6fusion15FusionCallbacksIS1M_NS1P_17LinearCombinationISJ_fSJ_fLNS_15FloatRoundStyleE2EEESI_S1O_JEEENS4_5SM1004TMEM4LOAD26SM100_TMEM_LOAD_16dp32b32xENS4_13SM90_TMA_LOADENS16_INS17_ILi2ELi4ELi3EEES1A_NSX_INS5_IJS1B_SG_EEENS5_IJSG_SD_EEEEEEENS4_39AutoVectorizingCopyWithAssumedAlignmentILi128EEENS4_14SM90_TMA_STOREES24_S26_S26_EEEvvEEEEvNT_6ParamsE --------------------------
	.section	.text._ZN7cutlass13device_kernelINS_4gemm6kernel13GemmUniversalIN4cute5tupleIJiiiiEEENS1_10collective13CollectiveMmaINS1_35MainloopSm100TmaUmmaWarpSpecializedILi13ELi2ELi4ENS5_IJNS4_1CILi2EEENSA_ILi4EEENSA_ILi1EEEEEEEENS5_IJNSA_ILi64EEESG_NSA_ILi128EEEEEENS_12float_e5m2_tENS5_IJlSD_lEEESJ_SK_NS4_8TiledMMAINS4_8MMA_AtomIJNS4_10MMA_TraitsINS4_19SM100_MMA_F8F6F4_SSEJSJ_SJ_fSG_SG_NS4_17integral_constantINS4_4UMMA5MajorELSR_0EEESS_NSP_INSQ_7ScaleInELST_0EEESU_EEEEEENS4_6LayoutINS5_IJSD_SD_SD_EEENS5_IJNSA_ILi0EEESZ_SZ_EEEEENS5_IJNS4_10UnderscoreES12_S12_EEEEENS4_23SM90_TMA_LOAD_MULTICASTENS4_14ComposedLayoutINS4_7SwizzleILi3ELi4ELi3EEENS4_18smem_ptr_flag_bitsILi8EEENSX_INS5_IJNSA_ILi8EEESH_EEENS5_IJSH_SD_EEEEEEEvNS4_8identityES15_S1F_vS1G_EENS_8epilogue10collective18CollectiveEpilogueINS1I_23Sm100TmaWarpSpecializedILi1ELi1ELi32ELb0ELb0EEEJSI_NS5_IJNSX_ISG_SD_EES1N_EEESJ_SK_SJ_SK_NS1I_6fusion15FusionCallbacksIS1M_NS1P_17LinearCombinationISJ_fSJ_fLNS_15FloatRoundStyleE2EEESI_S1O_JEEENS4_5SM1004TMEM4LOAD26SM100_TMEM_LOAD_16dp32b32xENS4_13SM90_TMA_LOADENS16_INS17_ILi2ELi4ELi3EEES1A_NSX_INS5_IJS1B_SG_EEENS5_IJSG_SD_EEEEEEENS4_39AutoVectorizingCopyWithAssumedAlignmentILi128EEENS4_14SM90_TMA_STOREES24_S26_S26_EEEvvEEEEvNT_6ParamsE,"ax",@progbits
	.align	128
.text._ZN7cutlass13device_kernelINS_4gemm6kernel13GemmUniversalIN4cute5tupleIJiiiiEEENS1_10collective13CollectiveMmaINS1_35MainloopSm100TmaUmmaWarpSpecializedILi13ELi2ELi4ENS5_IJNS4_1CILi2EEENSA_ILi4EEENSA_ILi1EEEEEEEENS5_IJNSA_ILi64EEESG_NSA_ILi128EEEEEENS_12float_e5m2_tENS5_IJlSD_lEEESJ_SK_NS4_8TiledMMAINS4_8MMA_AtomIJNS4_10MMA_TraitsINS4_19SM100_MMA_F8F6F4_SSEJSJ_SJ_fSG_SG_NS4_17integral_constantINS4_4UMMA5MajorELSR_0EEESS_NSP_INSQ_7ScaleInELST_0EEESU_EEEEEENS4_6LayoutINS5_IJSD_SD_SD_EEENS5_IJNSA_ILi0EEESZ_SZ_EEEEENS5_IJNS4_10UnderscoreES12_S12_EEEEENS4_23SM90_TMA_LOAD_MULTICASTENS4_14ComposedLayoutINS4_7SwizzleILi3ELi4ELi3EEENS4_18smem_ptr_flag_bitsILi8EEENSX_INS5_IJNSA_ILi8EEESH_EEENS5_IJSH_SD_EEEEEEEvNS4_8identityES15_S1F_vS1G_EENS_8epilogue10collective18CollectiveEpilogueINS1I_23Sm100TmaWarpSpecializedILi1ELi1ELi32ELb0ELb0EEEJSI_NS5_IJNSX_ISG_SD_EES1N_EEESJ_SK_SJ_SK_NS1I_6fusion15FusionCallbacksIS1M_NS1P_17LinearCombinationISJ_fSJ_fLNS_15FloatRoundStyleE2EEESI_S1O_JEEENS4_5SM1004TMEM4LOAD26SM100_TMEM_LOAD_16dp32b32xENS4_13SM90_TMA_LOADENS16_INS17_ILi2ELi4ELi3EEES1A_NSX_INS5_IJS1B_SG_EEENS5_IJSG_SD_EEEEEEENS4_39AutoVectorizingCopyWithAssumedAlignmentILi128EEENS4_14SM90_TMA_STOREES24_S26_S26_EEEvvEEEEvNT_6ParamsE:
        .type           _ZN7cutlass13device_kernelINS_4gemm6kernel13GemmUniversalIN4cute5tupleIJiiiiEEENS1_10collective13CollectiveMmaINS1_35MainloopSm100TmaUmmaWarpSpecializedILi13ELi2ELi4ENS5_IJNS4_1CILi2EEENSA_ILi4EEENSA_ILi1EEEEEEEENS5_IJNSA_ILi64EEESG_NSA_ILi128EEEEEENS_12float_e5m2_tENS5_IJlSD_lEEESJ_SK_NS4_8TiledMMAINS4_8MMA_AtomIJNS4_10MMA_TraitsINS4_19SM100_MMA_F8F6F4_SSEJSJ_SJ_fSG_SG_NS4_17integral_constantINS4_4UMMA5MajorELSR_0EEESS_NSP_INSQ_7ScaleInELST_0EEESU_EEEEEENS4_6LayoutINS5_IJSD_SD_SD_EEENS5_IJNSA_ILi0EEESZ_SZ_EEEEENS5_IJNS4_10UnderscoreES12_S12_EEEEENS4_23SM90_TMA_LOAD_MULTICASTENS4_14ComposedLayoutINS4_7SwizzleILi3ELi4ELi3EEENS4_18smem_ptr_flag_bitsILi8EEENSX_INS5_IJNSA_ILi8EEESH_EEENS5_IJSH_SD_EEEEEEEvNS4_8identityES15_S1F_vS1G_EENS_8epilogue10collective18CollectiveEpilogueINS1I_23Sm100TmaWarpSpecializedILi1ELi1ELi32ELb0ELb0EEEJSI_NS5_IJNSX_ISG_SD_EES1N_EEESJ_SK_SJ_SK_NS1I_6fusion15FusionCallbacksIS1M_NS1P_17LinearCombinationISJ_fSJ_fLNS_15FloatRoundStyleE2EEESI_S1O_JEEENS4_5SM1004TMEM4LOAD26SM100_TMEM_LOAD_16dp32b32xENS4_13SM90_TMA_LOADENS16_INS17_ILi2ELi4ELi3EEES1A_NSX_INS5_IJS1B_SG_EEENS5_IJSG_SD_EEEEEEENS4_39AutoVectorizingCopyWithAssumedAlignmentILi128EEENS4_14SM90_TMA_STOREES24_S26_S26_EEEvvEEEEvNT_6ParamsE,@function
        .size           _ZN7cutlass13device_kernelINS_4gemm6kernel13GemmUniversalIN4cute5tupleIJiiiiEEENS1_10collective13CollectiveMmaINS1_35MainloopSm100TmaUmmaWarpSpecializedILi13ELi2ELi4ENS5_IJNS4_1CILi2EEENSA_ILi4EEENSA_ILi1EEEEEEEENS5_IJNSA_ILi64EEESG_NSA_ILi128EEEEEENS_12float_e5m2_tENS5_IJlSD_lEEESJ_SK_NS4_8TiledMMAINS4_8MMA_AtomIJNS4_10MMA_TraitsINS4_19SM100_MMA_F8F6F4_SSEJSJ_SJ_fSG_SG_NS4_17integral_constantINS4_4UMMA5MajorELSR_0EEESS_NSP_INSQ_7ScaleInELST_0EEESU_EEEEEENS4_6LayoutINS5_IJSD_SD_SD_EEENS5_IJNSA_ILi0EEESZ_SZ_EEEEENS5_IJNS4_10UnderscoreES12_S12_EEEEENS4_23SM90_TMA_LOAD_MULTICASTENS4_14ComposedLayoutINS4_7SwizzleILi3ELi4ELi3EEENS4_18smem_ptr_flag_bitsILi8EEENSX_INS5_IJNSA_ILi8EEESH_EEENS5_IJSH_SD_EEEEEEEvNS4_8identityES15_S1F_vS1G_EENS_8epilogue10collective18CollectiveEpilogueINS1I_23Sm100TmaWarpSpecializedILi1ELi1ELi32ELb0ELb0EEEJSI_NS5_IJNSX_ISG_SD_EES1N_EEESJ_SK_SJ_SK_NS1I_6fusion15FusionCallbacksIS1M_NS1P_17LinearCombinationISJ_fSJ_fLNS_15FloatRoundStyleE2EEESI_S1O_JEEENS4_5SM1004TMEM4LOAD26SM100_TMEM_LOAD_16dp32b32xENS4_13SM90_TMA_LOADENS16_INS17_ILi2ELi4ELi3EEES1A_NSX_INS5_IJS1B_SG_EEENS5_IJSG_SD_EEEEEEENS4_39AutoVectorizingCopyWithAssumedAlignmentILi128EEENS4_14SM90_TMA_STOREES24_S26_S26_EEEvvEEEEvNT_6ParamsE,(.L_x_163 - _ZN7cutlass13device_kernelINS_4gemm6kernel13GemmUniversalIN4cute5tupleIJiiiiEEENS1_10collective13CollectiveMmaINS1_35MainloopSm100TmaUmmaWarpSpecializedILi13ELi2ELi4ENS5_IJNS4_1CILi2EEENSA_ILi4EEENSA_ILi1EEEEEEEENS5_IJNSA_ILi64EEESG_NSA_ILi128EEEEEENS_12float_e5m2_tENS5_IJlSD_lEEESJ_SK_NS4_8TiledMMAINS4_8MMA_AtomIJNS4_10MMA_TraitsINS4_19SM100_MMA_F8F6F4_SSEJSJ_SJ_fSG_SG_NS4_17integral_constantINS4_4UMMA5MajorELSR_0EEESS_NSP_INSQ_7ScaleInELST_0EEESU_EEEEEENS4_6LayoutINS5_IJSD_SD_SD_EEENS5_IJNSA_ILi0EEESZ_SZ_EEEEENS5_IJNS4_10UnderscoreES12_S12_EEEEENS4_23SM90_TMA_LOAD_MULTICASTENS4_14ComposedLayoutINS4_7SwizzleILi3ELi4ELi3EEENS4_18smem_ptr_flag_bitsILi8EEENSX_INS5_IJNSA_ILi8EEESH_EEENS5_IJSH_SD_EEEEEEEvNS4_8identityES15_S1F_vS1G_EENS_8epilogue10collective18CollectiveEpilogueINS1I_23Sm100TmaWarpSpecializedILi1ELi1ELi32ELb0ELb0EEEJSI_NS5_IJNSX_ISG_SD_EES1N_EEESJ_SK_SJ_SK_NS1I_6fusion15FusionCallbacksIS1M_NS1P_17LinearCombinationISJ_fSJ_fLNS_15FloatRoundStyleE2EEESI_S1O_JEEENS4_5SM1004TMEM4LOAD26SM100_TMEM_LOAD_16dp32b32xENS4_13SM90_TMA_LOADENS16_INS17_ILi2ELi4ELi3EEES1A_NSX_INS5_IJS1B_SG_EEENS5_IJSG_SD_EEEEEEENS4_39AutoVectorizingCopyWithAssumedAlignmentILi128EEENS4_14SM90_TMA_STOREES24_S26_S26_EEEvvEEEEvNT_6ParamsE)
        .other          _ZN7cutlass13device_kernelINS_4gemm6kernel13GemmUniversalIN4cute5tupleIJiiiiEEENS1_10collective13CollectiveMmaINS1_35MainloopSm100TmaUmmaWarpSpecializedILi13ELi2ELi4ENS5_IJNS4_1CILi2EEENSA_ILi4EEENSA_ILi1EEEEEEEENS5_IJNSA_ILi64EEESG_NSA_ILi128EEEEEENS_12float_e5m2_tENS5_IJlSD_lEEESJ_SK_NS4_8TiledMMAINS4_8MMA_AtomIJNS4_10MMA_TraitsINS4_19SM100_MMA_F8F6F4_SSEJSJ_SJ_fSG_SG_NS4_17integral_constantINS4_4UMMA5MajorELSR_0EEESS_NSP_INSQ_7ScaleInELST_0EEESU_EEEEEENS4_6LayoutINS5_IJSD_SD_SD_EEENS5_IJNSA_ILi0EEESZ_SZ_EEEEENS5_IJNS4_10UnderscoreES12_S12_EEEEENS4_23SM90_TMA_LOAD_MULTICASTENS4_14ComposedLayoutINS4_7SwizzleILi3ELi4ELi3EEENS4_18smem_ptr_flag_bitsILi8EEENSX_INS5_IJNSA_ILi8EEESH_EEENS5_IJSH_SD_EEEEEEEvNS4_8identityES15_S1F_vS1G_EENS_8epilogue10collective18CollectiveEpilogueINS1I_23Sm100TmaWarpSpecializedILi1ELi1ELi32ELb0ELb0EEEJSI_NS5_IJNSX_ISG_SD_EES1N_EEESJ_SK_SJ_SK_NS1I_6fusion15FusionCallbacksIS1M_NS1P_17LinearCombinationISJ_fSJ_fLNS_15FloatRoundStyleE2EEESI_S1O_JEEENS4_5SM1004TMEM4LOAD26SM100_TMEM_LOAD_16dp32b32xENS4_13SM90_TMA_LOADENS16_INS17_ILi2ELi4ELi3EEES1A_NSX_INS5_IJS1B_SG_EEENS5_IJSG_SD_EEEEEEENS4_39AutoVectorizingCopyWithAssumedAlignmentILi128EEENS4_14SM90_TMA_STOREES24_S26_S26_EEEvvEEEEvNT_6ParamsE,@"STO_CUDA_ENTRY STV_DEFAULT"
_ZN7cutlass13device_kernelINS_4gemm6kernel13GemmUniversalIN4cute5tupleIJiiiiEEENS1_10collective13CollectiveMmaINS1_35MainloopSm100TmaUmmaWarpSpecializedILi13ELi2ELi4ENS5_IJNS4_1CILi2EEENSA_ILi4EEENSA_ILi1EEEEEEEENS5_IJNSA_ILi64EEESG_NSA_ILi128EEEEEENS_12float_e5m2_tENS5_IJlSD_lEEESJ_SK_NS4_8TiledMMAINS4_8MMA_AtomIJNS4_10MMA_TraitsINS4_19SM100_MMA_F8F6F4_SSEJSJ_SJ_fSG_SG_NS4_17integral_constantINS4_4UMMA5MajorELSR_0EEESS_NSP_INSQ_7ScaleInELST_0EEESU_EEEEEENS4_6LayoutINS5_IJSD_SD_SD_EEENS5_IJNSA_ILi0EEESZ_SZ_EEEEENS5_IJNS4_10UnderscoreES12_S12_EEEEENS4_23SM90_TMA_LOAD_MULTICASTENS4_14ComposedLayoutINS4_7SwizzleILi3ELi4ELi3EEENS4_18smem_ptr_flag_bitsILi8EEENSX_INS5_IJNSA_ILi8EEESH_EEENS5_IJSH_SD_EEEEEEEvNS4_8identityES15_S1F_vS1G_EENS_8epilogue10collective18CollectiveEpilogueINS1I_23Sm100TmaWarpSpecializedILi1ELi1ELi32ELb0ELb0EEEJSI_NS5_IJNSX_ISG_SD_EES1N_EEESJ_SK_SJ_SK_NS1I_6fusion15FusionCallbacksIS1M_NS1P_17LinearCombinationISJ_fSJ_fLNS_15FloatRoundStyleE2EEESI_S1O_JEEENS4_5SM1004TMEM4LOAD26SM100_TMEM_LOAD_16dp32b32xENS4_13SM90_TMA_LOADENS16_INS17_ILi2ELi4ELi3EEES1A_NSX_INS5_IJS1B_SG_EEENS5_IJSG_SD_EEEEEEENS4_39AutoVectorizingCopyWithAssumedAlignmentILi128EEENS4_14SM90_TMA_STOREES24_S26_S26_EEEvvEEEEvNT_6ParamsE:
[----:B------:R-:W1:Y:S01]  /*0000*/  LDC R1, c[0x0][0x37c] ;  /* 0x0000df00ff017b82 */ /* 0x000e620000000800 */
[----:B------:R-:W2:Y:S01]  /*0010*/  S2R R76, SR_TID.X ;  /* 0x00000000004c7919 */ /* 0x000ea20000002100 */
[----:B------:R-:W3:Y:S01]  /*0020*/  LDCU.64 UR6, c[0x0][0x890] ;  /* 0x00011200ff0677ac */ /* 0x000ee20008000a00 */
[----:B------:R-:W-:Y:S01]  /*0030*/  PRMT R79, RZ, 0x7610, R79 ;  /* 0x00007610ff4f7816 */ /* 0x000fe2000000004f */
[----:B------:R-:W4:Y:S01]  /*0040*/  LDCU.64 UR52, c[0x0][0x358] ;  /* 0x00006b00ff3477ac */ /* 0x000f220008000a00 */
[----:B------:R-:W-:Y:S02]  /*0050*/  ELECT P3, URZ, PT ;  /* 0x0000000000ff782f */ /* 0x000fe40003860000 */
[----:B---3--:R-:W-:-:S04]  /*0060*/  ISETP.NE.U32.AND P0, PT, RZ, UR6, PT ;  /* 0x00000006ff007c0c */ /* 0x008fc8000bf05070 */
[----:B------:R-:W-:Y:S02]  /*0070*/  ISETP.NE.AND.EX P1, PT, RZ, UR7, PT, P0 ;  /* 0x00000007ff007c0c */ /* 0x000fe4000bf25300 */
[----:B--2---:R-:W-:-:S05]  /*0080*/  SHF.R.U32.HI R80, RZ, 0x5, R76 ;  /* 0x00000005ff507819 */ /* 0x004fca000001164c */
[----:B------:R-:W2:Y:S02]  /*0090*/  SHFL.IDX PT, R0, R80, RZ, 0x1f ;  /* 0x00001fff50007589 */ /* 0x000ea400000e0000 */
[----:B--2---:R-:W-:-:S04]  /*00a0*/  R2UR UR10, R0 ;  /* 0x00000000000a72ca */ /* 0x004fc800000e0000 */
[----:B-1--4-:R-:W-:Y:S05]  /*00b0*/  @P1 BRA `(.L_x_0) ;  /* 0x00000000002c1947 */ /* 0x012fea0003800000 */
[----:B------:R-:W1:Y:S02]  /*00c0*/  LDCU.64 UR4, c[0x0][0x888] ;  /* 0x00011100ff0477ac */ /* 0x000e640008000a00 */
[----:B-1----:R-:W-:-:S04]  /*00d0*/  UISETP.NE.U32.AND UP0, UPT, UR4, URZ, UPT ;  /* 0x000000ff0400728c */ /* 0x002fc8000bf05070 */
[----:B------:R-:W-:-:S09]  /*00e0*/  UISETP.NE.AND.EX UP0, UPT, UR5, URZ, UPT, UP0 ;  /* 0x000000ff0500728c */ /* 0x000fd2000bf05300 */
[----:B------:R-:W-:Y:S05]  /*00f0*/  BRA.U !UP0, `(.L_x_1) ;  /* 0x0000000108107547 */ /* 0x000fea000b800000 */
[----:B------:R-:W1:Y:S02]  /*0100*/  LDC.64 R2, c[0x0][0x888] ;  /* 0x00022200ff027b82 */ /* 0x000e640000000a00 */
[----:B-1----:R1:W5:Y:S01]  /*0110*/  LDG.E R39, desc[UR52][R2.64] ;  /* 0x0000003402277981 */ /* 0x002362000c1e1900 */
[----:B------:R-:W-:Y:S01]  /*0120*/  HFMA2 R79, -RZ, RZ, 0, 5.9604644775390625e-08 ;  /* 0x00000001ff4f7431 */ /* 0x000fe200000001ff */
[----:B------:R-:W-:Y:S05]  /*0130*/  BRA `(.L_x_0) ;  /* 0x00000000000c7947 */ /* 0x000fea0003800000 */
.L_x_1:
[----:B------:R-:W1:Y:S01]  /*0140*/  LDCU UR4, c[0x0][0x880] ;  /* 0x00011000ff0477ac */ /* 0x000e620008000800 */
[----:B------:R-:W-:Y:S01]  /*0150*/  HFMA2 R79, -RZ, RZ, 0, 5.9604644775390625e-08 ;  /* 0x00000001ff4f7431 */ /* 0x000fe200000001ff */
[----:B-1----:R-:W-:-:S07]  /*0160*/  MOV R39, UR4 ;  /* 0x0000000400277c02 */ /* 0x002fce0008000f00 */
.L_x_0:
[----:B------:R-:W2:Y:S02]  /*0170*/  LDCU.64 UR4, c[0x0][0x8b0] ;  /* 0x00011600ff0477ac */ /* 0x000ea40008000a00 */
[----:B--2---:R-:W-:-:S04]  /*0180*/  UISETP.NE.U32.AND UP0, UPT, UR4, URZ, UPT ;  /* 0x000000ff0400728c */ /* 0x004fc8000bf05070 */
[----:B------:R-:W-:-:S09]  /*0190*/  UISETP.NE.AND.EX UP0, UPT, UR5, URZ, UPT, UP0 ;  /* 0x000000ff0500728c */ /* 0x000fd2000bf05300 */
[----:B------:R-:W-:Y:S05]  /*01a0*/  BRA.U UP0, `(.L_x_2) ;  /* 0x0000000100247547 */ /* 0x000fea000b800000 */
[----:B------:R-:W2:Y:S02]  /*01b0*/  LDCU.64 UR4, c[0x0][0x8a8] ;  /* 0x00011500ff0477ac */ /* 0x000ea40008000a00 */
[----:B--2---:R-:W-:-:S04]  /*01c0*/  UISETP.NE.U32.AND UP0, UPT, UR4, URZ, UPT ;  /* 0x000000ff0400728c */ /* 0x004fc8000bf05070 */
[----:B------:R-:W-:-:S09]  /*01d0*/  UISETP.NE.AND.EX UP0, UPT, UR5, URZ, UPT, UP0 ;  /* 0x000000ff0500728c */ /* 0x000fd2000bf05300 */
[----:B------:R-:W-:Y:S05]  /*01e0*/  BRA.U !UP0, `(.L_x_3) ;  /* 0x00000001080c7547 */ /* 0x000fea000b800000 */
[----:B-1----:R-:W1:Y:S02]  /*01f0*/  LDC.64 R2, c[0x0][0x8a8] ;  /* 0x00022a00ff027b82 */ /* 0x002e640000000a00 */
[----:B-1----:R2:W5:Y:S01]  /*0200*/  LDG.E R38, desc[UR52][R2.64] ;  /* 0x0000003402267981 */ /* 0x002562000c1e1900 */
[----:B------:R-:W-:Y:S05]  /*0210*/  BRA `(.L_x_2) ;  /* 0x0000000000087947 */ /* 0x000fea0003800000 */
.L_x_3:
[----:B------:R-:W2:Y:S02]  /*0220*/  LDCU UR4, c[0x0][0x8a0] ;  /* 0x00011400ff0477ac */ /* 0x000ea40008000800 */
[----:B--2---:R-:W-:Y:S02]  /*0230*/  MOV R38, UR4 ;  /* 0x0000000400267c02 */ /* 0x004fe40008000f00 */
.L_x_2:
[----:B------:R-:W-:Y:S01]  /*0240*/  IMAD.U32 R0, RZ, RZ, UR10 ;  /* 0x0000000aff007e24 */ /* 0x000fe2000f8e00ff */
[----:B------:R-:W-:Y:S04]  /*0250*/  BSSY.RECONVERGENT B0, `(.L_x_4) ;  /* 0x000000c000007945 */ /* 0x000fe80003800200 */
[C---:B------:R-:W-:Y:S02]  /*0260*/  ISETP.NE.OR P2, PT, R0.reuse, 0x1, !P3 ;  /* 0x000000010000780c */ /* 0x040fe40005f45670 */
[----:B------:R-:W-:-:S11]  /*0270*/  ISETP.NE.OR P1, PT, R0, 0x3, !P3 ;  /* 0x000000030000780c */ /* 0x000fd60005f25670 */
[----:B------:R-:W-:Y:S05]  /*0280*/  @P2 BRA `(.L_x_5) ;  /* 0x0000000000202947 */ /* 0x000fea0003800000 */
[----:B------:R-:W3:Y:S02]  /*0290*/  LDCU.64 UR4, c[0x0][0x348] ;  /* 0x00006900ff0477ac */ /* 0x000ee40008000a00 */
[----:B---3--:R-:W-:Y:S02]  /*02a0*/  UIADD3 UR8, UP1, UPT, UR4, 0x80, URZ ;  /* 0x0000008004087890 */ /* 0x008fe4000ff3e0ff */
[----:B------:R-:W-:Y:S02]  /*02b0*/  UIADD3 UR4, UP0, UPT, UR4, 0x180, URZ ;  /* 0x0000018004047890 */ /* 0x000fe4000ff1e0ff */
[----:B------:R-:W-:Y:S02]  /*02c0*/  UIADD3.X UR9, UPT, UPT, URZ, UR5, URZ, UP1, !UPT ;  /* 0x00000005ff097290 */ /* 0x000fe40008ffe4ff */
[----:B------:R-:W-:-:S07]  /*02d0*/  UIADD3.X UR5, UPT, UPT, URZ, UR5, URZ, UP0, !UPT ;  /* 0x00000005ff057290 */ /* 0x000fce00087fe4ff */
[----:B------:R3:W-:Y:S02]  /*02e0*/  UTMACCTL.PF [UR8] ;  /* 0x00000000080079b9 */ /* 0x0007e40008040000 */
[----:B------:R3:W-:Y:S02]  /*02f0*/  UTMACCTL.PF [UR4] ;  /* 0x00000000040079b9 */ /* 0x0007e40008040000 */
[----:B---3--:R-:W-:Y:S01]  /*0300*/  NOP ;  /* 0x0000000000007918 */ /* 0x008fe20000000000 */
.L_x_5:
[----:B------:R-:W-:Y:S05]  /*0310*/  BSYNC.RECONVERGENT B0 ;  /* 0x0000000000007941 */ /* 0x000fea0003800200 */
.L_x_4:
[----:B------:R-:W-:Y:S04]  /*0320*/  BSSY.RECONVERGENT B0, `(.L_x_6) ;  /* 0x000000a000007945 */ /* 0x000fe80003800200 */
        /* <DEDUP_REMOVED lines=9> */
.L_x_7:
[----:B------:R-:W-:Y:S05]  /*03c0*/  BSYNC.RECONVERGENT B0 ;  /* 0x0000000000007941 */ /* 0x000fea0003800200 */
.L_x_6:
[----:B------:R-:W3:Y:S01]  /*03d0*/  LDCU.64 UR4, c[0x0][0x888] ;  /* 0x00011100ff0477ac */ /* 0x000ee20008000a00 */
[----:B------:R-:W-:Y:S01]  /*03e0*/  ISETP.NE.AND.EX P0, PT, RZ, UR7, PT, P0 ;  /* 0x00000007ff007c0c */ /* 0x000fe2000bf05300 */
[----:B------:R-:W-:Y:S01]  /*03f0*/  UPLOP3.LUT UP5, UPT, UPT, UPT, UPT, 0x80, 0x8 ;  /* 0x000000000008789c */ /* 0x000fe20003faf070 */
[----:B---3--:R-:W-:-:S04]  /*0400*/  ISETP.NE.U32.AND P1, PT, RZ, UR4, PT ;  /* 0x00000004ff007c0c */ /* 0x008fc8000bf25070 */
[----:B------:R-:W-:-:S13]  /*0410*/  ISETP.NE.AND.EX P1, PT, RZ, UR5, PT, P1 ;  /* 0x00000005ff007c0c */ /* 0x000fda000bf25310 */
[----:B------:R-:W-:Y:S05]  /*0420*/  @P1 BRA P0, `(.L_x_8) ;  /* 0x0000000000281947 */ /* 0x000fea0000000000 */
[----:B------:R-:W-:Y:S01]  /*0430*/  UISETP.NE.U32.AND UP0, UPT, UR6, URZ, UPT ;  /* 0x000000ff0600728c */ /* 0x000fe2000bf05070 */
[----:B-----5:R-:W-:Y:S01]  /*0440*/  FSETP.NEU.AND P0, PT, R39, RZ, PT ;  /* 0x000000ff2700720b */ /* 0x020fe20003f0d000 */
[----:B------:R-:W-:Y:S02]  /*0450*/  UISETP.NE.U32.AND UP2, UPT, UR4, URZ, UPT ;  /* 0x000000ff0400728c */ /* 0x000fe4000bf45070 */
[----:B------:R-:W-:Y:S02]  /*0460*/  UISETP.NE.AND.EX UP1, UPT, UR7, URZ, UPT, UP0 ;  /* 0x000000ff0700728c */ /* 0x000fe4000bf25300 */
[----:B------:R-:W-:-:S04]  /*0470*/  UISETP.NE.AND.EX UP0, UPT, UR5, URZ, UPT, UP2 ;  /* 0x000000ff0500728c */ /* 0x000fc8000bf05320 */
[----:B------:R-:W-:-:S04]  /*0480*/  USEL UR4, URZ, 0xffffffff, UP0 ;  /* 0xffffffffff047887 */ /* 0x000fc80008000000 */
[----:B------:R-:W-:Y:S01]  /*0490*/  VOTEU.ANY UP0, P0 ;  /* 0x0000000000ff7886 */ /* 0x000fe20000000100 */
[----:B------:R-:W-:-:S04]  /*04a0*/  @!UP1 USEL UR4, URZ, 0xffffffff, UP0 ;  /* 0xffffffffff049887 */ /* 0x000fc80008000000 */
[----:B------:R-:W-:-:S04]  /*04b0*/  ULOP3.LUT UR4, UR4, 0x1, URZ, 0xc0, !UPT ;  /* 0x0000000104047892 */ /* 0x000fc8000f8ec0ff */
[----:B------:R-:W-:-:S11]  /*04c0*/  UISETP.NE.U32.AND UP5, UPT, UR4, 0x1, UPT ;  /* 0x000000010400788c */ /* 0x000fd6000bfa5070 */
.L_x_8:
[----:B-12---:R-:W1:Y:S01]  /*04d0*/  SHFL.IDX PT, R2, R80, RZ, 0x1f ;  /* 0x00001fff50027589 */ /* 0x006e6200000e0000 */
[----:B------:R-:W-:-:S04]  /*04e0*/  UISETP.NE.AND UP0, UPT, UR10, 0x2, UPT ;  /* 0x000000020a00788c */ /* 0x000fc8000bf05270 */
[----:B------:R-:W-:Y:S01]  /*04f0*/  USEL UR26, URZ, 0x1, UP0 ;  /* 0x00000001ff1a7887 */ /* 0x000fe20008000000 */
[----:B-1----:R-:W-:-:S13]  /*0500*/  ISETP.NE.AND P0, PT, R2, RZ, PT ;  /* 0x000000ff0200720c */ /* 0x002fda0003f05270 */
[----:B------:R-:W-:Y:S05]  /*0510*/  @P0 BRA `(.L_x_9) ;  /* 0x0000000000ac0947 */ /* 0x000fea0003800000 */
[----:B------:R-:W-:Y:S01]  /*0520*/  ELECT P0, URZ, PT ;  /* 0x0000000000ff782f */ /* 0x000fe20003800000 */
[----:B------:R-:W-:-:S12]  /*0530*/  BSSY.RECONVERGENT B0, `(.L_x_9) ;  /* 0x0000029000007945 */ /* 0x000fd80003800200 */
[----:B------:R-:W-:Y:S05]  /*0540*/  @!P0 BRA `(.L_x_10) ;  /* 0x00000000009c8947 */ /* 0x000fea0003800000 */
[----:B------:R-:W1:Y:S01]  /*0550*/  S2UR UR6, SR_CgaCtaId ;  /* 0x00000000000679c3 */ /* 0x000e620000008800 */
[----:B------:R-:W-:Y:S01]  /*0560*/  UMOV UR7, 0x400 ;  /* 0x0000040000077882 */ /* 0x000fe20000000000 */
[----:B------:R-:W-:Y:S01]  /*0570*/  UMOV UR5, 0x1 ;  /* 0x0000000100057882 */ /* 0x000fe20000000000 */
[----:B------:R-:W-:Y:S01]  /*0580*/  UMOV UR4, 0x5 ;  /* 0x0000000500047882 */ /* 0x000fe20000000000 */
[----:B------:R-:W-:-:S04]  /*0590*/  UIADD3 UR8, UPT, UPT, -UR5, 0x100000, URZ ;  /* 0x0010000005087890 */ /* 0x000fc8000fffe1ff */
[----:B------:R-:W-:Y:S02]  /*05a0*/  USHF.L.U32 UR9, UR8, 0xb, URZ ;  /* 0x0000000b08097899 */ /* 0x000fe400080006ff */
[----:B------:R-:W-:Y:S02]  /*05b0*/  USHF.L.U32 UR8, UR8, 0x1, URZ ;  /* 0x0000000108087899 */ /* 0x000fe400080006ff */
[----:B------:R-:W-:-:S04]  /*05c0*/  UIADD3 UR4, UPT, UPT, -UR4, 0x100000, URZ ;  /* 0x0010000004047890 */ /* 0x000fc8000fffe1ff */
[----:B------:R-:W-:Y:S02]  /*05d0*/  USHF.L.U32 UR5, UR4, 0xb, URZ ;  /* 0x0000000b04057899 */ /* 0x000fe400080006ff */
[----:B------:R-:W-:Y:S02]  /*05e0*/  USHF.L.U32 UR4, UR4, 0x1, URZ ;  /* 0x0000000104047899 */ /* 0x000fe400080006ff */
[----:B-1----:R-:W-:Y:S01]  /*05f0*/  ULEA UR6, UR6, UR7, 0x18 ;  /* 0x0000000706067291 */ /* 0x002fe2000f8ec0ff */
[----:B------:R-:W1:Y:S11]  /*0600*/  FENCE.VIEW.ASYNC.S ;  /* 0x00000000000073c6 */ /* 0x000e760000000000 */
[----:B-1----:R1:W2:Y:S01]  /*0610*/  SYNCS.EXCH.64 URZ, [UR6], UR8 ;  /* 0x0000000806ff75b2 */ /* 0x0022a20008000100 */
[----:B------:R1:W3:Y:S01]  /*0620*/  SYNCS.EXCH.64 URZ, [UR6+0x68], UR4 ;  /* 0x0000680406ff75b2 */ /* 0x0002e20008000100 */
[----:B------:R1:W4:Y:S01]  /*0630*/  SYNCS.EXCH.64 URZ, [UR6+0x8], UR8 ;  /* 0x0000080806ff75b2 */ /* 0x0003220008000100 */
[----:B------:R1:W1:Y:S01]  /*0640*/  SYNCS.EXCH.64 URZ, [UR6+0x70], UR4 ;  /* 0x0000700406ff75b2 */ /* 0x0002620008000100 */
        /* <DEDUP_REMOVED lines=22> */
[----:B--234-:R-:W-:Y:S01]  /*07b0*/  NOP ;  /* 0x0000000000007918 */ /* 0x01cfe20000000000 */
.L_x_10:
[----:B-1----:R-:W-:Y:S05]  /*07c0*/  BSYNC.RECONVERGENT B0 ;  /* 0x0000000000007941 */ /* 0x002fea0003800200 */
.L_x_9:
[----:B------:R-:W1:Y:S01]  /*07d0*/  SHFL.IDX PT, R2, R80, RZ, 0x1f ;  /* 0x00001fff50027589 */ /* 0x000e6200000e0000 */
[----:B------:R-:W-:Y:S01]  /*07e0*/  NOP ;  /* 0x0000000000007918 */ /* 0x000fe20000000000 */
[----:B-1----:R-:W-:-:S13]  /*07f0*/  ISETP.NE.AND P0, PT, R2, 0x1, PT ;  /* 0x000000010200780c */ /* 0x002fda0003f05270 */
[----:B------:R-:W-:Y:S05]  /*0800*/  @P0 BRA `(.L_x_11) ;  /* 0x0000000000400947 */ /* 0x000fea0003800000 */
        /* <DEDUP_REMOVED lines=9> */
[----:B------:R-:W-:Y:S01]  /*08a0*/  USHF.L.U32 UR4, UR4, 0x1, URZ ;  /* 0x0000000104047899 */ /* 0x000fe200080006ff */
[----:B------:R-:W-:Y:S01]  /*08b0*/  ELECT P0, URZ, PT ;  /* 0x0000000000ff782f */ /* 0x000fe20003800000 */
[----:B-1----:R-:W-:Y:S01]  /*08c0*/  ULEA UR6, UR6, UR7, 0x18 ;  /* 0x0000000706067291 */ /* 0x002fe2000f8ec0ff */
[----:B------:R-:W1:Y:S11]  /*08d0*/  FENCE.VIEW.ASYNC.S ;  /* 0x00000000000073c6 */ /* 0x000e760000000000 */
[----:B-1----:R1:W2:Y:S01]  /*08e0*/  SYNCS.EXCH.64 URZ, [UR6+0xd0], UR8 ;  /* 0x0000d00806ff75b2 */ /* 0x0022a20008000100 */
[----:B------:R1:W3:Y:S01]  /*08f0*/  SYNCS.EXCH.64 URZ, [UR6+0xd8], UR4 ;  /* 0x0000d80406ff75b2 */ /* 0x0002e20008000100 */
[----:B------:R-:W-:Y:S01]  /*0900*/  NOP ;  /* 0x0000000000007918 */ /* 0x000fe20000000000 */
.L_x_11:
[----:B------:R-:W4:Y:S01]  /*0910*/  SHFL.IDX PT, R2, R80, RZ, 0x1f ;  /* 0x00001fff50027589 */ /* 0x000f2200000e0000 */
[----:B------:R-:W-:Y:S01]  /*0920*/  NOP ;  /* 0x0000000000007918 */ /* 0x000fe20000000000 */
[----:B----4-:R-:W-:-:S13]  /*0930*/  ISETP.NE.AND P0, PT, R2, 0x3, PT ;  /* 0x000000030200780c */ /* 0x010fda0003f05270 */
[----:B------:R-:W-:Y:S05]  /*0940*/  @P0 BRA `(.L_x_12) ;  /* 0x0000000000300947 */ /* 0x000fea0003800000 */
[----:B-1----:R-:W1:Y:S01]  /*0950*/  S2UR UR5, SR_CgaCtaId ;  /* 0x00000000000579c3 */ /* 0x002e620000008800 */
[----:B------:R-:W-:Y:S01]  /*0960*/  UMOV UR6, 0x400 ;  /* 0x0000040000067882 */ /* 0x000fe20000000000 */
[----:B------:R-:W-:Y:S01]  /*0970*/  UMOV UR4, 0x20 ;  /* 0x0000002000047882 */ /* 0x000fe20000000000 */
[----:B------:R-:W-:Y:S01]  /*0980*/  ELECT P0, URZ, PT ;  /* 0x0000000000ff782f */ /* 0x000fe20003800000 */
[----:B-1----:R-:W-:Y:S02]  /*0990*/  ULEA UR5, UR5, UR6, 0x18 ;  /* 0x0000000605057291 */ /* 0x002fe4000f8ec0ff */
[----:B------:R-:W-:-:S04]  /*09a0*/  UIADD3 UR6, UPT, UPT, -UR4, 0x100000, URZ ;  /* 0x0010000004067890 */ /* 0x000fc8000fffe1ff */
[----:B------:R-:W-:Y:S02]  /*09b0*/  USHF.L.U32 UR7, UR6, 0xb, URZ ;  /* 0x0000000b06077899 */ /* 0x000fe400080006ff */
[----:B------:R-:W-:Y:S01]  /*09c0*/  USHF.L.U32 UR6, UR6, 0x1, URZ ;  /* 0x0000000106067899 */ /* 0x000fe200080006ff */
[----:B------:R-:W1:Y:S11]  /*09d0*/  FENCE.VIEW.ASYNC.S ;  /* 0x00000000000073c6 */ /* 0x000e760000000000 */
[----:B-1----:R4:W1:Y:S01]  /*09e0*/  SYNCS.EXCH.64 URZ, [UR5+0xe0], UR6 ;  /* 0x0000e00605ff75b2 */ /* 0x0028620008000100 */
[----:B------:R4:W1:Y:S02]  /*09f0*/  SYNCS.EXCH.64 URZ, [UR5+0xe8], UR6 ;  /* 0x0000e80605ff75b2 */ /* 0x0008640008000100 */
[----:B----4-:R-:W-:Y:S01]  /*0a00*/  NOP ;  /* 0x0000000000007918 */ /* 0x010fe20000000000 */
.L_x_12:
[----:B------:R-:W4:Y:S01]  /*0a10*/  SHFL.IDX PT, R2, R80, RZ, 0x1f ;  /* 0x00001fff50027589 */ /* 0x000f2200000e0000 */
[----:B------:R-:W-:Y:S01]  /*0a20*/  NOP ;  /* 0x0000000000007918 */ /* 0x000fe20000000000 */
[----:B----4-:R-:W-:-:S13]  /*0a30*/  ISETP.NE.AND P0, PT, R2, 0x4, PT ;  /* 0x000000040200780c */ /* 0x010fda0003f05270 */
[----:B------:R-:W-:Y:S05]  /*0a40*/  @P0 BRA `(.L_x_13) ;  /* 0x00000000004c0947 */ /* 0x000fea0003800000 */
[----:B-1----:R-:W1:Y:S01]  /*0a50*/  S2UR UR5, SR_CgaCtaId ;  /* 0x00000000000579c3 */ /* 0x002e620000008800 */
[----:B------:R-:W-:Y:S01]  /*0a60*/  UMOV UR7, 0x720 ;  /* 0x0000072000077882 */ /* 0x000fe20000000000 */
[----:B------:R-:W-:Y:S01]  /*0a70*/  UMOV UR6, 0x400 ;  /* 0x0000040000067882 */ /* 0x000fe20000000000 */
[----:B------:R-:W-:Y:S01]  /*0a80*/  USEL UR7, UR7, 0x620, UP5 ;  /* 0x0000062007077887 */ /* 0x000fe2000a800000 */
[----:B------:R-:W-:Y:S01]  /*0a90*/  UMOV UR4, 0x1 ;  /* 0x0000000100047882 */ /* 0x000fe20000000000 */
[----:B------:R-:W-:Y:S01]  /*0aa0*/  ELECT P0, URZ, PT ;  /* 0x0000000000ff782f */ /* 0x000fe20003800000 */
[----:B------:R-:W-:-:S04]  /*0ab0*/  UIADD3 UR8, UPT, UPT, -UR4, 0x100000, URZ ;  /* 0x0010000004087890 */ /* 0x000fc8000fffe1ff */
[----:B------:R-:W-:Y:S02]  /*0ac0*/  USHF.L.U32 UR9, UR8, 0xb, URZ ;  /* 0x0000000b08097899 */ /* 0x000fe400080006ff */
[----:B------:R-:W-:Y:S02]  /*0ad0*/  USHF.L.U32 UR8, UR8, 0x1, URZ ;  /* 0x0000000108087899 */ /* 0x000fe400080006ff */
[----:B-1----:R-:W-:Y:S02]  /*0ae0*/  ULEA UR5, UR5, UR6, 0x18 ;  /* 0x0000000605057291 */ /* 0x002fe4000f8ec0ff */
[----:B------:R-:W-:-:S04]  /*0af0*/  UIADD3 UR6, UPT, UPT, -UR7, 0x100000, URZ ;  /* 0x0010000007067890 */ /* 0x000fc8000fffe1ff */
[----:B------:R-:W-:Y:S02]  /*0b00*/  USHF.L.U32 UR7, UR6, 0xb, URZ ;  /* 0x0000000b06077899 */ /* 0x000fe400080006ff */
[----:B------:R-:W-:Y:S01]  /*0b10*/  USHF.L.U32 UR6, UR6, 0x1, URZ ;  /* 0x0000000106067899 */ /* 0x000fe200080006ff */
[----:B------:R-:W1:Y:S03]  /*0b20*/  FENCE.VIEW.ASYNC.S ;  /* 0x00000000000073c6 */ /* 0x000e660000000000 */
[----:B-1----:R4:W1:Y:S08]  /*0b30*/  SYNCS.EXCH.64 URZ, [UR5+0xf0], UR8 ;  /* 0x0000f00805ff75b2 */ /* 0x0028700008000100 */
[----:B------:R4:W1:Y:S01]  /*0b40*/  SYNCS.EXCH.64 URZ, [UR5+0x100], UR6 ;  /* 0x0001000605ff75b2 */ /* 0x0008620008000100 */
[----:B------:R4:W1:Y:S01]  /*0b50*/  SYNCS.EXCH.64 URZ, [UR5+0xf8], UR8 ;  /* 0x0000f80805ff75b2 */ /* 0x0008620008000100 */
[----:B------:R4:W1:Y:S02]  /*0b60*/  SYNCS.EXCH.64 URZ, [UR5+0x108], UR6 ;  /* 0x0001080605ff75b2 */ /* 0x0008640008000100 */
[----:B----4-:R-:W-:Y:S01]  /*0b70*/  NOP ;  /* 0x0000000000007918 */ /* 0x010fe20000000000 */
.L_x_13:
[----:B------:R-:W4:Y:S01]  /*0b80*/  SHFL.IDX PT, R2, R80, RZ, 0x1f ;  /* 0x00001fff50027589 */ /* 0x000f2200000e0000 */
[----:B------:R-:W-:Y:S01]  /*0b90*/  NOP ;  /* 0x0000000000007918 */ /* 0x000fe20000000000 */
[----:B----4-:R-:W-:-:S13]  /*0ba0*/  ISETP.NE.AND P0, PT, R2, 0x5, PT ;  /* 0x000000050200780c */ /* 0x010fda0003f05270 */
[----:B------:R-:W-:Y:S05]  /*0bb0*/  @P0 BRA `(.L_x_14) ;  /* 0x0000000000580947 */ /* 0x000fea0003800000 */
[----:B-1----:R-:W1:Y:S01]  /*0bc0*/  S2UR UR6, SR_CgaCtaId ;  /* 0x00000000000679c3 */ /* 0x002e620000008800 */
        /* <DEDUP_REMOVED lines=12> */
[----:B-1----:R4:W1:Y:S01]  /*0c90*/  SYNCS.EXCH.64 URZ, [UR6+0x110], UR8 ;  /* 0x0001100806ff75b2 */ /* 0x0028620008000100 */
[----:B------:R4:W1:Y:S01]  /*0ca0*/  SYNCS.EXCH.64 URZ, [UR6+0x130], UR4 ;  /* 0x0001300406ff75b2 */ /* 0x0008620008000100 */
[----:B------:R4:W1:Y:S01]  /*0cb0*/  SYNCS.EXCH.64 URZ, [UR6+0x118], UR8 ;  /* 0x0001180806ff75b2 */ /* 0x0008620008000100 */
[----:B------:R4:W1:Y:S01]  /*0cc0*/  SYNCS.EXCH.64 URZ, [UR6+0x138], UR4 ;  /* 0x0001380406ff75b2 */ /* 0x0008620008000100 */
[----:B------:R4:W1:Y:S01]  /*0cd0*/  SYNCS.EXCH.64 URZ, [UR6+0x120], UR8 ;  /* 0x0001200806ff75b2 */ /* 0x0008620008000100 */
[----:B------:R4:W1:Y:S01]  /*0ce0*/  SYNCS.EXCH.64 URZ, [UR6+0x140], UR4 ;  /* 0x0001400406ff75b2 */ /* 0x0008620008000100 */
[----:B------:R4:W1:Y:S01]  /*0cf0*/  SYNCS.EXCH.64 URZ, [UR6+0x128], UR8 ;  /* 0x0001280806ff75b2 */ /* 0x0008620008000100 */
[----:B------:R4:W1:Y:S02]  /*0d00*/  SYNCS.EXCH.64 URZ, [UR6+0x148], UR4 ;  /* 0x0001480406ff75b2 */ /* 0x0008640008000100 */
[----:B----4-:R-:W-:Y:S01]  /*0d10*/  NOP ;  /* 0x0000000000007918 */ /* 0x010fe20000000000 */
.L_x_14:
[----:B------:R-:W4:Y:S01]  /*0d20*/  SHFL.IDX PT, R2, R80, RZ, 0x1f ;  /* 0x00001fff50027589 */ /* 0x000f2200000e0000 */
[----:B------:R-:W1:Y:S01]  /*0d30*/  S2UR UR54, SR_CgaCtaId ;  /* 0x00000000003679c3 */ /* 0x000e620000008800 */
[----:B------:R-:W-:Y:S01]  /*0d40*/  NOP ;  /* 0x0000000000007918 */ /* 0x000fe20000000000 */
[----:B----4-:R-:W-:-:S13]  /*0d50*/  ISETP.NE.AND P0, PT, R2, 0x3, PT ;  /* 0x000000030200780c */ /* 0x010fda0003f05270 */
[----:B-1----:R-:W-:Y:S05]  /*0d60*/  @P0 BRA `(.L_x_15) ;  /* 0x0000000000340947 */ /* 0x002fea0003800000 */
[----:B------:R-:W-:Y:S01]  /*0d70*/  UMOV UR5, 0x400 ;  /* 0x0000040000057882 */ /* 0x000fe20000000000 */
[----:B------:R-:W-:Y:S01]  /*0d80*/  UMOV UR4, 0x20 ;  /* 0x0000002000047882 */ /* 0x000fe20000000000 */
[----:B------:R-:W-:Y:S02]  /*0d90*/  ULEA UR5, UR54, UR5, 0x18 ;  /* 0x0000000536057291 */ /* 0x000fe4000f8ec0ff */
[----:B------:R-:W-:-:S04]  /*0da0*/  UIADD3 UR6, UPT, UPT, -UR4, 0x100000, URZ ;  /* 0x0010000004067890 */ /* 0x000fc8000fffe1ff */
[----:B------:R-:W-:Y:S02]  /*0db0*/  USHF.L.U32 UR7, UR6, 0xb, URZ ;  /* 0x0000000b06077899 */ /* 0x000fe400080006ff */
[----:B------:R-:W-:Y:S01]  /*0dc0*/  USHF.L.U32 UR6, UR6, 0x1, URZ ;  /* 0x0000000106067899 */ /* 0x000fe200080006ff */
[----:B------:R-:W-:Y:S01]  /*0dd0*/  ELECT P0, URZ, PT ;  /* 0x0000000000ff782f */ /* 0x000fe20003800000 */
[----:B------:R-:W1:Y:S10]  /*0de0*/  FENCE.VIEW.ASYNC.S ;  /* 0x00000000000073c6 */ /* 0x000e740000000000 */
[----:B-1----:R1:W4:Y:S01]  /*0df0*/  SYNCS.EXCH.64 URZ, [UR5+0x150], UR6 ;  /* 0x0001500605ff75b2 */ /* 0x0023220008000100 */
[----:B------:R1:W1:Y:S01]  /*0e00*/  SYNCS.EXCH.64 URZ, [UR5+0x160], UR6 ;  /* 0x0001600605ff75b2 */ /* 0x0002620008000100 */
[----:B------:R1:W1:Y:S01]  /*0e10*/  SYNCS.EXCH.64 URZ, [UR5+0x158], UR6 ;  /* 0x0001580605ff75b2 */ /* 0x0002620008000100 */
[----:B------:R1:W1:Y:S01]  /*0e20*/  SYNCS.EXCH.64 URZ, [UR5+0x168], UR6 ;  /* 0x0001680605ff75b2 */ /* 0x0002620008000100 */
[----:B------:R-:W-:Y:S01]  /*0e30*/  NOP ;  /* 0x0000000000007918 */ /* 0x000fe20000000000 */
.L_x_15:
[----:B------:R-:W2:Y:S01]  /*0e40*/  LDCU UR12, c[0x0][0x36c] ;  /* 0x00006d80ff0c77ac */ /* 0x000ea20008000800 */
[----:B------:R-:W-:Y:S01]  /*0e50*/  ISETP.NE.OR P3, PT, R0, 0x2, !P3 ;  /* 0x000000020000780c */ /* 0x000fe20005f65670 */
[----:B------:R-:W-:Y:S01]  /*0e60*/  NOP ;  /* 0x0000000000007918 */ /* 0x000fe20000000000 */
[----:B------:R-:W-:Y:S01]  /*0e70*/  LOP3.LUT R0, R76, 0x1f, RZ, 0xc0, !PT ;  /* 0x0000001f4c007812 */ /* 0x000fe200078ec0ff */
[----:B------:R-:W-:Y:S02]  /*0e80*/  UISETP.NE.AND UP6, UPT, UR10, URZ, UPT ;  /* 0x000000ff0a00728c */ /* 0x000fe4000bfc5270 */
[----:B--2---:R-:W-:-:S04]  /*0e90*/  UISETP.EQ.U32.AND UP0, UPT, UR12, 0x1, UPT ;  /* 0x000000010c00788c */ /* 0x004fc8000bf02070 */
[----:B------:R-:W-:-:S05]  /*0ea0*/  UP2UR UR4, UPR, URZ, 0x1 ;  /* 0x00000001ff047883 */ /* 0x000fca0008000000 */
[----:B------:R-:W-:Y:S05]  /*0eb0*/  BRA.U !UP0, `(.L_x_16) ;  /* 0x0000000108087547 */ /* 0x000fea000b800000 */
[----:B-1-34-:R-:W-:Y:S01]  /*0ec0*/  UCGABAR_ARV ;  /* 0x00000000000079c7 */ /* 0x01afe20008000000 */
[----:B------:R-:W-:Y:S05]  /*0ed0*/  BRA `(.L_x_17) ;  /* 0x0000000000047947 */ /* 0x000fea0003800000 */
.L_x_16:
[----:B-1-34-:R-:W-:Y:S02]  /*0ee0*/  NOP ;  /* 0x0000000000007918 */ /* 0x01afe40000000000 */
.L_x_17:
[----:B------:R-:W1:Y:S01]  /*0ef0*/  S2UR UR50, SR_CTAID.X ;  /* 0x00000000003279c3 */ /* 0x000e620000002500 */
[----:B------:R-:W-:-:S05]  /*0f00*/  CS2R.32 R3, SR_CgaSize ;  /* 0x0000000000037805 */ /* 0x000fca0000008a00 */
[----:B------:R-:W-:-:S05]  /*0f10*/  IMAD R3, R3, -0xa0, RZ ;  /* 0xffffff6003037824 */ /* 0x000fca00078e02ff */
[----:B------:R-:W-:-:S14]  /*0f20*/  R2UR UR5, R3 ;  /* 0x00000000030572ca */ /* 0x000fdc00000e0000 */
[----:B------:R-:W2:Y:S01]  /*0f30*/  LDCU UR5, c[0x0][UR5+0x2b0] ;  /* 0x00005600050577ac */ /* 0x000ea20008000800 */
[----:B------:R-:W-:-:S05]  /*0f40*/  CS2R.32 R3, SR_CgaSize ;  /* 0x0000000000037805 */ /* 0x000fca0000008a00 */
[----:B------:R-:W-:-:S05]  /*0f50*/  IMAD R3, R3, -0xa0, RZ ;  /* 0xffffff6003037824 */ /* 0x000fca00078e02ff */
[----:B------:R-:W-:-:S14]  /*0f60*/  R2UR UR4, R3 ;  /* 0x00000000030472ca */ /* 0x000fdc00000e0000 */
[----:B------:R-:W3:Y:S01]  /*0f70*/  LDCU UR4, c[0x0][UR4+0x2b4] ;  /* 0x00005680040477ac */ /* 0x000ee20008000800 */
[----:B------:R-:W4:Y:S01]  /*0f80*/  S2UR UR51, SR_CTAID.Y ;  /* 0x00000000003379c3 */ /* 0x000f220000002600 */
[----:B------:R-:W-:-:S05]  /*0f90*/  CS2R.32 R3, SR_CgaSize ;  /* 0x0000000000037805 */ /* 0x000fca0000008a00 */
[----:B------:R-:W-:-:S05]  /*0fa0*/  IMAD R3, R3, -0xa0, RZ ;  /* 0xffffff6003037824 */ /* 0x000fca00078e02ff */
[----:B------:R-:W-:-:S14]  /*0fb0*/  R2UR UR7, R3 ;  /* 0x00000000030772ca */ /* 0x000fdc00000e0000 */
[----:B------:R-:W3:Y:S01]  /*0fc0*/  LDCU UR7, c[0x0][UR7+0x2a0] ;  /* 0x00005400070777ac */ /* 0x000ee20008000800 */
[----:B------:R-:W-:-:S05]  /*0fd0*/  CS2R.32 R3, SR_CgaSize ;  /* 0x0000000000037805 */ /* 0x000fca0000008a00 */
[----:B------:R-:W-:-:S05]  /*0fe0*/  IMAD R3, R3, -0xa0, RZ ;  /* 0xffffff6003037824 */ /* 0x000fca00078e02ff */
[----:B------:R-:W-:-:S14]  /*0ff0*/  R2UR UR6, R3 ;  /* 0x00000000030672ca */ /* 0x000fdc00000e0000 */
[----:B------:R-:W3:Y:S01]  /*1000*/  LDCU UR6, c[0x0][UR6+0x2a4] ;  /* 0x00005480060677ac */ /* 0x000ee20008000800 */
[----:B------:R-:W-:Y:S02]  /*1010*/  ULOP3.LUT UR22, UR54, 0x1, URZ, 0xc0, !UPT ;  /* 0x0000000136167892 */ /* 0x000fe4000f8ec0ff */
[----:B------:R-:W-:Y:S02]  /*1020*/  USHF.R.U32.HI UR11, URZ, 0x1, UR54 ;  /* 0x00000001ff0b7899 */ /* 0x000fe40008011636 */
[----:B------:R-:W-:Y:S02]  /*1030*/  UISETP.GT.U32.AND UP1, UPT, UR22, 0xffff, UPT ;  /* 0x0000ffff1600788c */ /* 0x000fe4000bf24070 */
[----:B------:R-:W-:Y:S01]  /*1040*/  USHF.L.U32 UR23, UR54, 0xa, URZ ;  /* 0x0000000a36177899 */ /* 0x000fe200080006ff */
[----:B-1----:R-:W-:Y:S01]  /*1050*/  I2FP.F32.U32 R3, UR50 ;  /* 0x0000003200037c45 */ /* 0x002fe20008201000 */
[----:B------:R-:W-:Y:S01]  /*1060*/  USHF.L.U32 UR15, UR54, 0xc, URZ ;  /* 0x0000000c360f7899 */ /* 0x000fe200080006ff */
[----:B------:R-:W1:Y:S03]  /*1070*/  LDCU UR19, c[0x0][0xb24] ;  /* 0x00016480ff1377ac */ /* 0x000e660008000800 */
[----:B--2---:R-:W-:Y:S01]  /*1080*/  FMUL R3, R3, UR5 ;  /* 0x0000000503037c20 */ /* 0x004fe20008400000 */
[----:B------:R-:W2:Y:S01]  /*1090*/  LDCU UR37, c[0x0][0xb24] ;  /* 0x00016480ff2577ac */ /* 0x000ea20008000800 */
[----:B----4-:R-:W-:-:S04]  /*10a0*/  I2FP.F32.U32 R2, UR51 ;  /* 0x0000003300027c45 */ /* 0x010fc80008201000 */
[----:B------:R-:W4:Y:S01]  /*10b0*/  F2I.U32.TRUNC.NTZ R3, R3 ;  /* 0x0000000300037305 */ /* 0x000f22000020f000 */
[----:B------:R-:W1:Y:S01]  /*10c0*/  LDCU UR16, c[0x0][0xb30] ;  /* 0x00016600ff1077ac */ /* 0x000e620008000800 */
[----:B---3--:R-:W-:Y:S01]  /*10d0*/  FMUL R2, R2, UR4 ;  /* 0x0000000402027c20 */ /* 0x008fe20008400000 */
[----:B------:R-:W-:Y:S01]  /*10e0*/  ULOP3.LUT UR4, UR54, 0x6, URZ, 0xc0, !UPT ;  /* 0x0000000636047892 */ /* 0x000fe2000f8ec0ff */
[----:B------:R-:W-:-:S04]  /*10f0*/  UMOV UR14, 0x55 ;  /* 0x00000055000e7882 */ /* 0x000fc80000000000 */
[----:B------:R-:W3:Y:S01]  /*1100*/  F2I.U32.TRUNC.NTZ R2, R2 ;  /* 0x0000000200027305 */ /* 0x000ee2000020f000 */
[----:B------:R-:W-:Y:S01]  /*1110*/  UISETP.GT.U32.AND UP0, UPT, UR4, 0xffff, UPT ;  /* 0x0000ffff0400788c */ /* 0x000fe2000bf04070 */
[----:B------:R-:W-:Y:S01]  /*1120*/  UMOV UR13, 0x3 ;  /* 0x00000003000d7882 */ /* 0x000fe20000000000 */
[----:B------:R-:W-:Y:S02]  /*1130*/  USEL UR5, UR22, 0xffff, !UP1 ;  /* 0x0000ffff16057887 */ /* 0x000fe4000c800000 */
[----:B------:R-:W-:Y:S01]  /*1140*/  USEL UR4, UR4, 0xffff, !UP0 ;  /* 0x0000ffff04047887 */ /* 0x000fe2000c000000 */
[----:B----4-:R-:W-:Y:S02]  /*1150*/  R2UR UR49, R3 ;  /* 0x00000000033172ca */ /* 0x010fe400000e0000 */
[----:B---3--:R-:W-:Y:S02]  /*1160*/  R2UR UR48, R2 ;  /* 0x00000000023072ca */ /* 0x008fe400000e0000 */
[----:B------:R-:W-:-:S09]  /*1170*/  PRMT R2, RZ, 0x7610, R2 ;  /* 0x00007610ff027816 */ /* 0x000fd20000000002 */
[----:B------:R-:W-:-:S04]  /*1180*/  UIADD3 UR49, UPT, UPT, -UR49, URZ, URZ ;  /* 0x000000ff31317290 */ /* 0x000fc8000fffe1ff */
[----:B------:R-:W-:Y:S02]  /*1190*/  UIMAD UR49, UR7, UR49, UR50 ;  /* 0x00000031073172a4 */ /* 0x000fe4000f8e0232 */
[----:B------:R-:W-:-:S04]  /*11a0*/  UIADD3 UR48, UPT, UPT, -UR48, URZ, URZ ;  /* 0x000000ff30307290 */ /* 0x000fc8000fffe1ff */
[----:B------:R-:W-:Y:S01]  /*11b0*/  UIMAD UR48, UR6, UR48, UR51 ;  /* 0x00000030063072a4 */ /* 0x000fe2000f8e0233 */
[----:B-12---:R-:W-:Y:S11]  /*11c0*/  BRA.U UP6, `(.L_x_18) ;  /* 0x00000001066c7547 */ /* 0x006ff6000b800000 */
[----:B------:R-:W-:Y:S02]  /*11d0*/  UISETP.NE.AND UP2, UPT, UR48, 0x2, UPT ;  /* 0x000000023000788c */ /* 0x000fe4000bf45270 */
[----:B------:R-:W-:Y:S02]  /*11e0*/  UISETP.NE.AND UP4, UPT, UR48, URZ, UPT ;  /* 0x000000ff3000728c */ /* 0x000fe4000bf85270 */
[----:B------:R-:W-:Y:S02]  /*11f0*/  UISETP.NE.AND UP0, UPT, UR48, 0x1, UPT ;  /* 0x000000013000788c */ /* 0x000fe4000bf05270 */
[----:B------:R-:W-:Y:S02]  /*1200*/  USEL UR18, URZ, 0x10, UP2 ;  /* 0x00000010ff127887 */ /* 0x000fe40009000000 */
[----:B------:R-:W-:Y:S02]  /*1210*/  USEL UR7, URZ, 0x20, UP2 ;  /* 0x00000020ff077887 */ /* 0x000fe40009000000 */
[----:B------:R-:W-:-:S02]  /*1220*/  UISETP.NE.AND UP3, UPT, UR49, URZ, UPT ;  /* 0x000000ff3100728c */ /* 0x000fc4000bf65270 */
[----:B------:R-:W-:Y:S02]  /*1230*/  USEL UR20, URZ, 0x4, UP0 ;  /* 0x00000004ff147887 */ /* 0x000fe40008000000 */
[----:B------:R-:W-:Y:S02]  /*1240*/  UISETP.NE.AND UP1, UPT, UR48, 0x3, UPT ;  /* 0x000000033000788c */ /* 0x000fe4000bf25270 */
[----:B------:R-:W-:Y:S02]  /*1250*/  UISETP.NE.AND UP2, UPT, UR49, URZ, UP4 ;  /* 0x000000ff3100728c */ /* 0x000fe4000a745270 */
[----:B------:R-:W-:Y:S02]  /*1260*/  USEL UR8, URZ, 0x8, UP0 ;  /* 0x00000008ff087887 */ /* 0x000fe40008000000 */
[----:B------:R-:W-:Y:S02]  /*1270*/  UISETP.NE.AND UP0, UPT, UR49, 0x1, UPT ;  /* 0x000000013100788c */ /* 0x000fe4000bf05270 */
[----:B------:R-:W-:-:S02]  /*1280*/  USEL UR9, URZ, 0x2, UP4 ;  /* 0x00000002ff097887 */ /* 0x000fc4000a000000 */
[----:B------:R-:W-:Y:S02]  /*1290*/  USEL UR17, URZ, 0x40, UP1 ;  /* 0x00000040ff117887 */ /* 0x000fe40008800000 */
[----:B------:R-:W-:Y:S02]  /*12a0*/  USEL UR21, URZ, 0x1, UP2 ;  /* 0x00000001ff157887 */ /* 0x000fe40009000000 */
[----:B------:R-:W-:Y:S02]  /*12b0*/  USEL UR20, UR20, 0x4, UP3 ;  /* 0x0000000414147887 */ /* 0x000fe40009800000 */
[----:B------:R-:W-:Y:S02]  /*12c0*/  USEL UR18, UR18, 0x10, UP3 ;  /* 0x0000001012127887 */ /* 0x000fe40009800000 */
[----:B------:R-:W-:Y:S02]  /*12d0*/  USEL UR17, UR17, 0x40, UP3 ;  /* 0x0000004011117887 */ /* 0x000fe40009800000 */
[----:B------:R-:W-:-:S02]  /*12e0*/  USEL UR9, UR9, 0x2, UP0 ;  /* 0x0000000209097887 */ /* 0x000fc40008000000 */
[----:B------:R-:W-:Y:S02]  /*12f0*/  UIADD3 UR18, UPT, UPT, UR18, UR20, UR21 ;  /* 0x0000001412127290 */ /* 0x000fe4000fffe015 */
[----:B------:R-:W-:Y:S02]  /*1300*/  USEL UR6, URZ, 0x80, UP1 ;  /* 0x00000080ff067887 */ /* 0x000fe40008800000 */
[----:B------:R-:W-:Y:S02]  /*1310*/  USEL UR8, UR8, 0x8, UP0 ;  /* 0x0000000808087887 */ /* 0x000fe40008000000 */
[----:B------:R-:W-:Y:S02]  /*1320*/  USEL UR7, UR7, 0x20, UP0 ;  /* 0x0000002007077887 */ /* 0x000fe40008000000 */
[----:B------:R-:W-:Y:S02]  /*1330*/  UIADD3 UR9, UPT, UPT, UR9, UR17, UR18 ;  /* 0x0000001109097290 */ /* 0x000fe4000fffe012 */
[----:B------:R-:W-:-:S02]  /*1340*/  USEL UR6, UR6, 0x80, UP0 ;  /* 0x0000008006067887 */ /* 0x000fc40008000000 */
[----:B------:R-:W-:-:S04]  /*1350*/  UIADD3 UR7, UPT, UPT, UR7, UR8, UR9 ;  /* 0x0000000807077290 */ /* 0x000fc8000fffe009 */
[----:B------:R-:W-:-:S06]  /*1360*/  UIADD3 UR6, UPT, UPT, UR7, UR6, URZ ;  /* 0x0000000607067290 */ /* 0x000fcc000fffe0ff */
[----:B------:R-:W-:-:S07]  /*1370*/  MOV R2, UR6 ;  /* 0x0000000600027c02 */ /* 0x000fce0008000f00 */
.L_x_18:
[----:B------:R-:W1:Y:S01]  /*1380*/  S2UR UR36, SR_CTAID.Z ;  /* 0x00000000002479c3 */ /* 0x000e620000002700 */
[----:B------:R-:W-:Y:S02]  /*1390*/  UISETP.GE.AND UP0, UPT, UR19, 0x1, UPT ;  /* 0x000000011300788c */ /* 0x000fe4000bf06270 */
[----:B------:R-:W-:Y:S02]  /*13a0*/  ULOP3.LUT UR5, UR5, 0xffff, URZ, 0xc0, !UPT ;  /* 0x0000ffff05057892 */ /* 0x000fe4000f8ec0ff */
[----:B------:R-:W-:Y:S02]  /*13b0*/  ULOP3.LUT UR4, UR4, 0xffff, URZ, 0xc0, !UPT ;  /* 0x0000ffff04047892 */ /* 0x000fe4000f8ec0ff */
[----:B------:R-:W-:Y:S02]  /*13c0*/  UISETP.NE.AND UP3, UPT, UR10, 0x2, UPT ;  /* 0x000000020a00788c */ /* 0x000fe4000bf65270 */
[----:B------:R-:W-:Y:S02]  /*13d0*/  ULOP3.LUT UR21, UR23, 0x1800, URZ, 0xc0, !UPT ;  /* 0x0000180017157892 */ /* 0x000fe4000f8ec0ff */
[----:B------:R-:W-:-:S02]  /*13e0*/  ULOP3.LUT UR15, UR15, 0x1000, URZ, 0xc0, !UPT ;  /* 0x000010000f0f7892 */ /* 0x000fc4000f8ec0ff */
[----:B------:R-:W-:Y:S02]  /*13f0*/  USHF.L.U32 UR14, UR14, UR5, URZ ;  /* 0x000000050e0e7299 */ /* 0x000fe400080006ff */
[----:B------:R-:W-:Y:S01]  /*1400*/  USHF.L.U32 UR13, UR13, UR4, URZ ;  /* 0x000000040d0d7299 */ /* 0x000fe200080006ff */
[----:B------:R-:W-:Y:S11]  /*1410*/  BRA.U !UP0, `(.L_x_19) ;  /* 0x0000000108b87547 */ /* 0x000ff6000b800000 */
[----:B------:R-:W2:Y:S01]  /*1420*/  LDCU.128 UR4, c[0x0][0xb10] ;  /* 0x00016200ff0477ac */ /* 0x000ea20008000c00 */
[----:B------:R-:W3:Y:S01]  /*1430*/  LDCU UR23, c[0x0][0x370] ;  /* 0x00006e00ff1777ac */ /* 0x000ee20008000800 */
[----:B------:R-:W4:Y:S01]  /*1440*/  LDCU UR20, c[0x0][0x374] ;  /* 0x00006e80ff1477ac */ /* 0x000f220008000800 */
[----:B------:R-:W1:Y:S01]  /*1450*/  LDCU UR18, c[0x0][0xb0c] ;  /* 0x00016180ff1277ac */ /* 0x000e620008000800 */
[----:B------:R-:W3:Y:S01]  /*1460*/  LDCU UR17, c[0x0][0xb20] ;  /* 0x00016400ff1177ac */ /* 0x000ee20008000800 */
[----:B------:R-:W3:Y:S01]  /*1470*/  LDCU.64 UR8, c[0x0][0xb28] ;  /* 0x00016500ff0877ac */ /* 0x000ee20008000a00 */
[----:B--2---:R-:W-:Y:S02]  /*1480*/  UISETP.NE.AND UP0, UPT, UR6, 0x1, UPT ;  /* 0x000000010600788c */ /* 0x004fe4000bf05270 */
[----:B----4-:R-:W-:Y:S02]  /*1490*/  UIMAD.WIDE.U32 UR28, UR20, UR7, URZ ;  /* 0x00000007141c72a5 */ /* 0x010fe4000f8e00ff */
[----:B------:R-:W-:-:S02]  /*14a0*/  UISETP.NE.AND UP2, UPT, UR19, 0x1, UPT ;  /* 0x000000011300788c */ /* 0x000fc4000bf45270 */
[----:B-1----:R-:W-:Y:S02]  /*14b0*/  UISETP.NE.AND UP1, UPT, UR18, 0x1, UPT ;  /* 0x000000011200788c */ /* 0x002fe4000bf25270 */
[----:B------:R-:W-:Y:S02]  /*14c0*/  UIMAD.WIDE.U32 UR30, UR51, UR7, URZ ;  /* 0x00000007331e72a5 */ /* 0x000fe4000f8e00ff */
[----:B---3--:R-:W-:Y:S01]  /*14d0*/  UIMAD.WIDE.U32 UR24, UR23, UR4, URZ ;  /* 0x00000004171872a5 */ /* 0x008fe2000f8e00ff */
[----:B------:R-:W-:Y:S01]  /*14e0*/  UMOV UR7, UR29 ;  /* 0x0000001d00077c82 */ /* 0x000fe20008000000 */
[----:B------:R-:W-:Y:S02]  /*14f0*/  UIMAD.WIDE.U32 UR28, UR50, UR4, URZ ;  /* 0x00000004321c72a5 */ /* 0x000fe4000f8e00ff */
[----:B------:R-:W-:-:S03]  /*1500*/  @UP0 USHF.R.U32.HI UR20, URZ, UR17, UR7 ;  /* 0x00000011ff140299 */ /* 0x000fc60008011607 */
[----:B------:R-:W-:Y:S02]  /*1510*/  @UP1 USHF.R.U32.HI UR23, URZ, UR5, UR25 ;  /* 0x00000005ff171299 */ /* 0x000fe40008011619 */
[----:B------:R-:W-:Y:S02]  /*1520*/  UIMAD.WIDE.U32 UR24, UR20, UR8, URZ ;  /* 0x00000008141872a5 */ /* 0x000fe4000f8e00ff */
[----:B------:R-:W-:Y:S02]  /*1530*/  USHF.R.U32.HI UR31, URZ, UR17, UR31 ;  /* 0x00000011ff1f7299 */ /* 0x000fe4000801161f */
[----:B------:R-:W-:Y:S02]  /*1540*/  UIMAD.WIDE.U32 UR32, UR23, UR8, URZ ;  /* 0x00000008172072a5 */ /* 0x000fe4000f8e00ff */
[----:B------:R-:W-:Y:S02]  /*1550*/  @UP2 USHF.R.U32.HI UR20, URZ, UR9, UR25 ;  /* 0x00000009ff142299 */ /* 0x000fe40008011619 */
[----:B------:R-:W-:-:S02]  /*1560*/  USHF.R.U32.HI UR29, URZ, UR5, UR29 ;  /* 0x00000005ff1d7299 */ /* 0x000fc4000801161d */
[----:B------:R-:W-:Y:S02]  /*1570*/  USEL UR31, UR51, UR31, !UP0 ;  /* 0x0000001f331f7287 */ /* 0x000fe4000c000000 */
[----:B------:R-:W-:Y:S02]  /*1580*/  @UP2 USHF.R.U32.HI UR23, URZ, UR9, UR33 ;  /* 0x00000009ff172299 */ /* 0x000fe40008011621 */
[----:B------:R-:W-:Y:S02]  /*1590*/  UIMAD UR20, UR20, UR19, URZ ;  /* 0x00000013141472a4 */ /* 0x000fe4000f8e02ff */
[----:B------:R-:W-:Y:S02]  /*15a0*/  USEL UR29, UR50, UR29, !UP1 ;  /* 0x0000001d321d7287 */ /* 0x000fe4000c800000 */
[----:B------:R-:W-:Y:S02]  /*15b0*/  UIMAD UR4, UR23, UR19, URZ ;  /* 0x00000013170472a4 */ /* 0x000fe4000f8e02ff */
[----:B------:R-:W-:-:S02]  /*15c0*/  UISETP.GE.AND UP0, UPT, UR31, UR20, UPT ;  /* 0x000000141f00728c */ /* 0x000fc4000bf06270 */
[----:B------:R-:W-:Y:S02]  /*15d0*/  UIMAD.WIDE.U32 UR32, UR31, UR8, URZ ;  /* 0x000000081f2072a5 */ /* 0x000fe4000f8e00ff */
[----:B------:R-:W-:Y:S02]  /*15e0*/  UISETP.GE.OR UP0, UPT, UR29, UR4, UP0 ;  /* 0x000000041d00728c */ /* 0x000fe40008706670 */
[----:B------:R-:W-:Y:S02]  /*15f0*/  USHF.R.U32.HI UR4, URZ, UR9, UR33 ;  /* 0x00000009ff047299 */ /* 0x000fe40008011621 */
[----:B------:R-:W-:Y:S02]  /*1600*/  UIMAD.WIDE.U32 UR24, UR29, UR8, URZ ;  /* 0x000000081d1872a5 */ /* 0x000fe4000f8e00ff */
[----:B------:R-:W-:Y:S02]  /*1610*/  USEL UR4, UR31, UR4, !UP2 ;  /* 0x000000041f047287 */ /* 0x000fe4000d000000 */
[----:B------:R-:W-:-:S02]  /*1620*/  UIADD3 UR5, UPT, UPT, -UR31, URZ, URZ ;  /* 0x000000ff1f057290 */ /* 0x000fc4000fffe1ff */
[----:B------:R-:W-:Y:S02]  /*1630*/  UIADD3 UR8, UPT, UPT, -UR4, URZ, URZ ;  /* 0x000000ff04087290 */ /* 0x000fe4000fffe1ff */
[----:B------:R-:W-:Y:S02]  /*1640*/  @!UP0 USHF.R.U32.HI UR9, URZ, UR9, UR25 ;  /* 0x00000009ff098299 */ /* 0x000fe40008011619 */
[----:B------:R-:W-:Y:S02]  /*1650*/  UIMAD UR8, UR19, UR8, UR31 ;  /* 0x00000008130872a4 */ /* 0x000fe4000f8e021f */
[----:B------:R-:W-:Y:S02]  /*1660*/  @!UP0 USEL UR9, UR29, UR9, !UP2 ;  /* 0x000000091d098287 */ /* 0x000fe4000d000000 */
[----:B------:R-:W-:Y:S02]  /*1670*/  UIADD3 UR7, UPT, UPT, -UR29, URZ, URZ ;  /* 0x000000ff1d077290 */ /* 0x000fe4000fffe1ff */
[----:B------:R-:W-:-:S02]  /*1680*/  @!UP0 UIMAD UR8, UR8, UR23, UR9 ;  /* 0x00000017080882a4 */ /* 0x000fc4000f8e0209 */
[----:B------:R-:W-:Y:S02]  /*1690*/  @!UP0 UIADD3 UR4, UPT, UPT, UR4, -UR9, URZ ;  /* 0x8000000904048290 */ /* 0x000fe4000fffe0ff */
[----:B------:R-:W-:Y:S02]  /*16a0*/  UIMAD UR5, UR6, UR5, UR51 ;  /* 0x00000005060572a4 */ /* 0x000fe4000f8e0233 */
[----:B------:R-:W-:Y:S02]  /*16b0*/  @!UP0 UIMAD UR31, UR4, UR19, UR29 ;  /* 0x00000013041f82a4 */ /* 0x000fe4000f8e021d */
[----:B------:R-:W-:Y:S01]  /*16c0*/  UIMAD UR7, UR18, UR7, UR50 ;  /* 0x00000007120772a4 */ /* 0x000fe2000f8e0232 */
[----:B------:R-:W-:Y:S01]  /*16d0*/  @!UP0 UMOV UR29, UR8 ;  /* 0x00000008001d8c82 */ /* 0x000fe20008000000 */
[----:B------:R-:W-:Y:S02]  /*16e0*/  UIMAD UR51, UR31, UR6, UR5 ;  /* 0x000000061f3372a4 */ /* 0x000fe4000f8e0205 */
[----:B------:R-:W-:-:S12]  /*16f0*/  UIMAD UR50, UR29, UR18, UR7 ;  /* 0x000000121d3272a4 */ /* 0x000fd8000f8e0207 */
.L_x_19:
[----:B------:R-:W-:-:S09]  /*1700*/  UISETP.NE.AND UP0, UPT, UR16, 0x1, UPT ;  /* 0x000000011000788c */ /* 0x000fd2000bf05270 */
[----:B------:R-:W-:Y:S05]  /*1710*/  BRA.U UP0, `(.L_x_20) ;  /* 0x0000000100407547 */ /* 0x000fea000b800000 */
[----:B------:R-:W2:Y:S01]  /*1720*/  LDCU.128 UR4, c[0x0][0xb10] ;  /* 0x00016200ff0477ac */ /* 0x000ea20008000c00 */
[----:B------:R-:W3:Y:S01]  /*1730*/  LDCU UR9, c[0x0][0xb0c] ;  /* 0x00016180ff0977ac */ /* 0x000ee20008000800 */
[----:B------:R-:W4:Y:S01]  /*1740*/  LDCU UR8, c[0x0][0xb20] ;  /* 0x00016400ff0877ac */ /* 0x000f220008000800 */
[----:B--2---:R-:W-:Y:S02]  /*1750*/  UIMAD.WIDE.U32 UR18, UR50, UR4, URZ ;  /* 0x00000004321272a5 */ /* 0x004fe4000f8e00ff */
[----:B------:R-:W-:Y:S02]  /*1760*/  UIMAD.WIDE.U32 UR16, UR51, UR7, URZ ;  /* 0x00000007331072a5 */ /* 0x000fe4000f8e00ff */
[----:B---3--:R-:W-:Y:S02]  /*1770*/  UISETP.NE.AND UP1, UPT, UR9, 0x1, UPT ;  /* 0x000000010900788c */ /* 0x008fe4000bf25270 */
[----:B------:R-:W-:Y:S01]  /*1780*/  UISETP.NE.AND UP0, UPT, UR6, 0x1, UPT ;  /* 0x000000010600788c */ /* 0x000fe2000bf05270 */
[----:B------:R-:W-:Y:S01]  /*1790*/  UMOV UR7, UR19 ;  /* 0x0000001300077c82 */ /* 0x000fe20008000000 */
[----:B----4-:R-:W-:-:S02]  /*17a0*/  USHF.R.U32.HI UR8, URZ, UR8, UR17 ;  /* 0x00000008ff087299 */ /* 0x010fc40008011611 */
[----:B------:R-:W-:Y:S02]  /*17b0*/  USHF.R.U32.HI UR5, URZ, UR5, UR7 ;  /* 0x00000005ff057299 */ /* 0x000fe40008011607 */
[----:B------:R-:W-:Y:S02]  /*17c0*/  USEL UR8, UR51, UR8, !UP0 ;  /* 0x0000000833087287 */ /* 0x000fe4000c000000 */
[----:B------:R-:W-:-:S04]  /*17d0*/  USEL UR5, UR50, UR5, !UP1 ;  /* 0x0000000532057287 */ /* 0x000fc8000c800000 */
[----:B------:R-:W-:Y:S02]  /*17e0*/  UIADD3 UR4, UPT, UPT, UR5, -UR8, URZ ;  /* 0x8000000805047290 */ /* 0x000fe4000fffe0ff */
[----:B------:R-:W-:Y:S02]  /*17f0*/  UIADD3 UR5, UPT, UPT, -UR5, UR8, URZ ;  /* 0x0000000805057290 */ /* 0x000fe4000fffe1ff */
[----:B------:R-:W-:Y:S02]  /*1800*/  UIMAD UR51, UR4, UR6, UR51 ;  /* 0x00000006043372a4 */ /* 0x000fe4000f8e0233 */
[----:B------:R-:W-:-:S12]  /*1810*/  UIMAD UR50, UR5, UR9, UR50 ;  /* 0x00000009053272a4 */ /* 0x000fd8000f8e0232 */
.L_x_20:
[----:B------:R-:W-:-:S09]  /*1820*/  UISETP.EQ.U32.AND UP0, UPT, UR12, 0x1, UPT ;  /* 0x000000010c00788c */ /* 0x000fd2000bf02070 */
[----:B------:R-:W-:Y:S05]  /*1830*/  BRA.U !UP0, `(.L_x_21) ;  /* 0x00000001080c7547 */ /* 0x000fea000b800000 */
[----:B------:R-:W-:Y:S01]  /*1840*/  UCGABAR_WAIT ;  /* 0x0000000000007dc7 */ /* 0x000fe20008000000 */
[----:B------:R-:W-:Y:S01]  /*1850*/  CCTL.IVALL ;  /* 0x00000000ff00798f */ /* 0x000fe20002000000 */
[----:B------:R-:W-:Y:S05]  /*1860*/  BRA `(.L_x_22) ;  /* 0x0000000000047947 */ /* 0x000fea0003800000 */
.L_x_21:
[----:B------:R-:W-:Y:S06]  /*1870*/  BAR.SYNC.DEFER_BLOCKING 0x0 ;  /* 0x0000000000007b1d */ /* 0x000fec0000010000 */
.L_x_22:
[----:B------:R-:W-:Y:S05]  /*1880*/  BRA.U UP3, `(.L_x_23) ;  /* 0x0000001503f87547 */ /* 0x000fea000b800000 */
[----:B------:R-:W2:Y:S01]  /*1890*/  LDCU UR27, c[0x0][0x38c] ;  /* 0x00007180ff1b77ac */ /* 0x000ea20008000800 */
[----:B------:R-:W-:Y:S01]  /*18a0*/  PLOP3.LUT P1, PT, PT, PT, UP5, 0x80, 0x8 ;  /* 0x000000000008781c */ /* 0x000fe20003f2f058 */
[----:B------:R-:W-:Y:S01]  /*18b0*/  IMAD.MOV.U32 R12, RZ, RZ, 0x1 ;  /* 0x00000001ff0c7424 */ /* 0x000fe200078e00ff */
[----:B------:R-:W-:Y:S01]  /*18c0*/  ISETP.EQ.OR P2, PT, R0, RZ, P3 ;  /* 0x000000ff0000720c */ /* 0x000fe20001f42670 */
[----:B------:R-:W-:Y:S01]  /*18d0*/  USHF.L.U32 UR11, UR11, 0x4, URZ ;  /* 0x000000040b0b7899 */ /* 0x000fe200080006ff */
[----:B------:R-:W-:Y:S01]  /*18e0*/  PLOP3.LUT P1, PT, P1, PT, PT, 0x8, 0x80 ;  /* 0x000000000080781c */ /* 0x000fe20000f2e170 */
[----:B------:R-:W-:Y:S01]  /*18f0*/  UISETP.NE.AND UP1, UPT, UR10, URZ, UPT ;  /* 0x000000ff0a00728c */ /* 0x000fe2000bf25270 */
[----:B------:R-:W-:Y:S01]  /*1900*/  CS2R R10, SRZ ;  /* 0x00000000000a7805 */ /* 0x000fe2000001ff00 */
[----:B------:R-:W-:Y:S01]  /*1910*/  IMAD.MOV.U32 R9, RZ, RZ, RZ ;  /* 0x000000ffff097224 */ /* 0x000fe200078e00ff */
[----:B------:R-:W3:Y:S01]  /*1920*/  LDCU UR24, c[0x0][0x370] ;  /* 0x00006e00ff1877ac */ /* 0x000ee20008000800 */
[----:B------:R-:W-:Y:S01]  /*1930*/  IMAD.MOV.U32 R8, RZ, RZ, 0x1 ;  /* 0x00000001ff087424 */ /* 0x000fe200078e00ff */
[----:B------:R-:W4:Y:S01]  /*1940*/  LDCU.64 UR30, c[0x0][0x348] ;  /* 0x00006900ff1e77ac */ /* 0x000f220008000a00 */
[----:B------:R-:W1:Y:S01]  /*1950*/  LDCU UR23, c[0x0][0x374] ;  /* 0x00006e80ff1777ac */ /* 0x000e620008000800 */
[----:B--2---:R-:W-:-:S02]  /*1960*/  UIADD3 UR4, UPT, UPT, UR27, 0x7f, URZ ;  /* 0x0000007f1b047890 */ /* 0x004fc4000fffe0ff */
[----:B------:R-:W-:Y:S02]  /*1970*/  ULOP3.LUT UR25, UR11, 0x30, URZ, 0xe2, !UPT ;  /* 0x000000300b197892 */ /* 0x000fe4000f8ee2ff */
[----:B------:R-:W-:Y:S02]  /*1980*/  USHF.R.S32.HI UR29, URZ, 0x1f, UR4 ;  /* 0x0000001fff1d7899 */ /* 0x000fe40008011404 */
[----:B------:R-:W-:Y:S02]  /*1990*/  USEL UR39, UR26, 0x2, UP1 ;  /* 0x000000021a277887 */ /* 0x000fe40008800000 */
[----:B------:R-:W-:Y:S02]  /*19a0*/  ULEA.HI UR29, UR29, UR4, URZ, 0x7 ;  /* 0x000000041d1d7291 */ /* 0x000fe4000f8f38ff */
[----:B------:R-:W-:Y:S02]  /*19b0*/  UIADD3 UR4, UPT, UPT, UR27, -0x1, URZ ;  /* 0xffffffff1b047890 */ /* 0x000fe4000fffe0ff */
[----:B------:R-:W-:-:S02]  /*19c0*/  USHF.R.S32.HI UR29, URZ, 0x7, UR29 ;  /* 0x00000007ff1d7899 */ /* 0x000fc4000801141d */
[----:B------:R-:W-:Y:S02]  /*19d0*/  UISETP.GE.U32.AND UP2, UPT, UR4, -0xff, UPT ;  /* 0xffffff010400788c */ /* 0x000fe4000bf46070 */
[----:B------:R-:W-:Y:S02]  /*19e0*/  UISETP.LT.U32.AND UP0, UPT, UR29, 0xd, UPT ;  /* 0x0000000d1d00788c */ /* 0x000fe4000bf01070 */
[----:B------:R-:W-:Y:S02]  /*19f0*/  UIADD3 UR27, UPT, UPT, UR27, 0xfe, URZ ;  /* 0x000000fe1b1b7890 */ /* 0x000fe4000fffe0ff */
[----:B------:R-:W-:Y:S01]  /*1a00*/  USEL UR28, UR29, 0xd, UP0 ;  /* 0x0000000d1d1c7887 */ /* 0x000fe20008000000 */
[----:B------:R-:W-:-:S03]  /*1a10*/  UMOV UR42, URZ ;  /* 0x000000ff002a7c82 */ /* 0x000fc60008000000 */
[----:B------:R-:W-:Y:S02]  /*1a20*/  UIADD3 UR38, UPT, UPT, UR28, -0x1, URZ ;  /* 0xffffffff1c267890 */ /* 0x000fe4000fffe0ff */
[----:B------:R-:W-:Y:S02]  /*1a30*/  @UP2 UIADD3 UR38, UPT, UPT, UR28, URZ, URZ ;  /* 0x000000ff1c262290 */ /* 0x000fe4000fffe0ff */
[----:B------:R-:W-:Y:S02]  /*1a40*/  UIADD3 UR43, UPT, UPT, UR29, -UR28, URZ ;  /* 0x8000001c1d2b7290 */ /* 0x000fe4000fffe0ff */
[----:B-1-34-:R-:W-:-:S12]  /*1a50*/  UIADD3 UR38, UPT, UPT, UR38, 0x1, URZ ;  /* 0x0000000126267890 */ /* 0x01afd8000fffe0ff */
.L_x_43:
[----:B------:R-:W-:Y:S01]  /*1a60*/  UISETP.NE.AND UP0, UPT, UR54, URZ, UPT ;  /* 0x000000ff3600728c */ /* 0x000fe2000bf05270 */
[----:B------:R-:W1:Y:S08]  /*1a70*/  S2UR UR54, SR_CgaCtaId ;  /* 0x00000000003679c3 */ /* 0x000e700000008800 */
[----:B------:R-:W-:Y:S05]  /*1a80*/  BRA.U UP0, `(.L_x_24) ;  /* 0x0000000100347547 */ /* 0x000fea000b800000 */
[----:B------:R-:W2:Y:S01]  /*1a90*/  S2R R0, SR_CgaCtaId ;  /* 0x0000000000007919 */ /* 0x000ea20000008800 */
[----:B------:R-:W-:-:S04]  /*1aa0*/  MOV R2, 0x400 ;  /* 0x0000040000027802 */ /* 0x000fc80000000f00 */
[----:B--2---:R-:W-:Y:S02]  /*1ab0*/  LEA R0, R0, R2, 0x18 ;  /* 0x0000000200007211 */ /* 0x004fe400078ec0ff */
[----:B------:R-:W-:-:S03]  /*1ac0*/  SHF.L.U32 R2, R8, 0x1f, RZ ;  /* 0x0000001f08027819 */ /* 0x000fc600000006ff */
[----:B------:R-:W-:-:S04]  /*1ad0*/  IMAD R0, R9, 0x8, R0 ;  /* 0x0000000809007824 */ /* 0x000fc800078e0200 */
[----:B------:R-:W2:Y:S02]  /*1ae0*/  SYNCS.PHASECHK.TRANS64.TRYWAIT P0, [R0+URZ+0x160], R2 ;  /* 0x00016002000075a7 */ /* 0x000ea400080011ff */
[----:B--2---:R-:W-:Y:S05]  /*1af0*/  @!P0 BRA `(.L_x_25) ;  /* 0x0000005000d48947 */ /* 0x004fea0003800000 */
.L_x_112:
[----:B------:R-:W-:Y:S01]  /*1b00*/  VIADD R9, R9, 0x1 ;  /* 0x0000000109097836 */ /* 0x000fe20000000000 */
[----:B------:R2:W-:Y:S04]  /*1b10*/  SYNCS.ARRIVE.TRANS64.A1T0 RZ, [R0+URZ+0x150], RZ ;  /* 0x000150ff00ff79a7 */ /* 0x0005e800081000ff */
[----:B------:R-:W-:-:S04]  /*1b20*/  ISETP.NE.AND P0, PT, R9, 0x2, PT ;  /* 0x000000020900780c */ /* 0x000fc80003f05270 */
[----:B------:R-:W-:Y:S02]  /*1b30*/  SEL R9, R9, RZ, P0 ;  /* 0x000000ff09097207 */ /* 0x000fe40000000000 */
[----:B--2---:R-:W-:-:S04]  /*1b40*/  SEL R0, RZ, 0x1, P0 ;  /* 0x00000001ff007807 */ /* 0x004fc80000000000 */
[----:B------:R-:W-:-:S07]  /*1b50*/  LOP3.LUT R8, R8, R0, RZ, 0x3c, !PT ;  /* 0x0000000008087212 */ /* 0x000fce00078e3cff */
.L_x_24:
[----:B------:R-:W-:Y:S01]  /*1b60*/  UMOV UR26, 0x400 ;  /* 0x00000400001a7882 */ /* 0x000fe20000000000 */
[----:B------:R-:W-:Y:S01]  /*1b70*/  SHF.L.U32 R0, R12, 0x1f, RZ ;  /* 0x0000001f0c007819 */ /* 0x000fe200000006ff */
[----:B-1----:R-:W-:Y:S02]  /*1b80*/  ULEA UR26, UR54, UR26, 0x18 ;  /* 0x0000001a361a7291 */ /* 0x002fe4000f8ec0ff */
[----:B------:R-:W-:Y:S02]  /*1b90*/  UISETP.GE.U32.AND UP0, UPT, UR27, 0xff, UPT ;  /* 0x000000ff1b00788c */ /* 0x000fe4000bf06070 */
[----:B------:R-:W-:Y:S02]  /*1ba0*/  ULEA UR4, UR42, UR26, 0x3 ;  /* 0x0000001a2a047291 */ /* 0x000fe4000f8e18ff */
[----:B------:R-:W-:Y:S02]  /*1bb0*/  ULEA UR11, UR51, UR22, 0x1 ;  /* 0x00000016330b7291 */ /* 0x000fe4000f8e08ff */
[----:B------:R-:W-:-:S02]  /*1bc0*/  ULEA UR35, UR50, UR25, 0x6 ;  /* 0x0000001932237291 */ /* 0x000fc4000f8e30ff */
[----:B------:R-:W-:Y:S01]  /*1bd0*/  USHF.L.U32 UR11, UR11, 0x5, URZ ;  /* 0x000000050b0b7899 */ /* 0x000fe200080006ff */
[----:B------:R-:W-:Y:S02]  /*1be0*/  UMOV UR6, URZ ;  /* 0x000000ff00067c82 */ /* 0x000fe40008000000 */
[----:B------:R1:W2:Y:S01]  /*1bf0*/  SYNCS.PHASECHK.TRANS64.TRYWAIT P0, [UR4+0x68], R0 ;  /* 0x00006800ff0075a7 */ /* 0x0002a20008001104 */
[----:B------:R-:W-:Y:S08]  /*1c00*/  BRA.U !UP0, `(.L_x_26) ;  /* 0x0000000108c47547 */ /* 0x000ff0000b800000 */
[----:B------:R-:W-:Y:S01]  /*1c10*/  UMOV UR4, URZ ;  /* 0x000000ff00047c82 */ /* 0x000fe20008000000 */
[----:B------:R-:W-:-:S05]  /*1c20*/  UMOV UR20, UR42 ;  /* 0x0000002a00147c82 */ /* 0x000fca0008000000 */
.L_x_32:
[----:B------:R-:W-:Y:S01]  /*1c30*/  ULEA UR33, UR20, UR26, 0x3 ;  /* 0x0000001a14217291 */ /* 0x000fe2000f8e18ff */
[----:B--2---:R-:W-:Y:S01]  /*1c40*/  @!P3 MOV R2, 0x4000 ;  /* 0x000040000002b802 */ /* 0x004fe20000000f00 */
[----:B--2-4-:R-:W-:Y:S10]  /*1c50*/  @P0 BRA `(.L_x_27) ;  /* 0x00000000000c0947 */ /* 0x014ff40003800000 */
[----:B------:R-:W-:-:S04]  /*1c60*/  SHF.L.U32 R3, R12, 0x1f, RZ ;  /* 0x0000001f0c037819 */ /* 0x000fc800000006ff */
[----:B------:R-:W2:Y:S02]  /*1c70*/  SYNCS.PHASECHK.TRANS64.TRYWAIT P0, [UR33+0x68], R3 ;  /* 0x00006803ff0075a7 */ /* 0x000ea40008001121 */
[----:B--2---:R-:W-:Y:S05]  /*1c80*/  @!P0 BRA `(.L_x_28) ;  /* 0x0000005000848947 */ /* 0x004fea0003800000 */
.L_x_27:
[----:B------:R2:W-:Y:S01]  /*1c90*/  @!P3 SYNCS.ARRIVE.TRANS64 RZ, [UR33], R2 ;  /* 0x00000002ffffb9a7 */ /* 0x0005e20008000021 */
[----:B------:R-:W-:-:S04]  /*1ca0*/  ULOP3.LUT UR5, UR39, 0x2, URZ, 0xfc, !UPT ;  /* 0x0000000227057892 */ /* 0x000fc8000f8efcff */
[----:B------:R-:W-:-:S09]  /*1cb0*/  UISETP.NE.AND UP0, UPT, UR5, 0x2, UPT ;  /* 0x000000020500788c */ /* 0x000fd2000bf05270 */
[----:B------:R-:W-:Y:S05]  /*1cc0*/  BRA.U UP0, `(.L_x_29) ;  /* 0x0000000100047547 */ /* 0x000fea000b800000 */
[----:B------:R-:W-:Y:S05]  /*1cd0*/  BPT.TRAP 0x1 ;  /* 0x000000040000795c */ /* 0x000fea0000300000 */
.L_x_29:
[----:B------:R-:W-:Y:S04]  /*1ce0*/  BSSY.RECONVERGENT B0, `(.L_x_30) ;  /* 0x0000003000007945 */ /* 0x000fe80003800200 */
[----:B------:R-:W-:Y:S05]  /*1cf0*/  @P2 BRA `(.L_x_31) ;  /* 0x0000000000042947 */ /* 0x000fea0003800000 */
[----:B------:R-:W-:Y:S05]  /*1d00*/  BPT.TRAP 0x1 ;  /* 0x000000040000795c */ /* 0x000fea0000300000 */
.L_x_31:
[----:B------:R-:W-:Y:S05]  /*1d10*/  BSYNC.RECONVERGENT B0 ;  /* 0x0000000000007941 */ /* 0x000fea0003800200 */
.L_x_30:
[----:B------:R-:W-:Y:S02]  /*1d20*/  UIADD3 UR42, UPT, UPT, UR20, 0x1, URZ ;  /* 0x00000001142a7890 */ /* 0x000fe4000fffe0ff */
[----:B------:R-:W-:Y:S02]  /*1d30*/  USHF.L.U32 UR8, UR20, 0xd, URZ ;  /* 0x0000000d14087899 */ /* 0x000fe400080006ff */
[----:B------:R-:W-:Y:S02]  /*1d40*/  UISETP.NE.AND UP0, UPT, UR42, 0xd, UPT ;  /* 0x0000000d2a00788c */ /* 0x000fe4000bf05270 */
[----:B------:R-:W-:Y:S02]  /*1d50*/  UIADD3 UR44, UP1, UPT, UR30, 0x80, URZ ;  /* 0x000000801e2c7890 */ /* 0x000fe4000ff3e0ff */
[----:B------:R-:W-:Y:S02]  /*1d60*/  USEL UR6, URZ, 0x1, UP0 ;  /* 0x00000001ff067887 */ /* 0x000fe40008000000 */
[----:B------:R-:W-:-:S02]  /*1d70*/  USEL UR42, UR42, URZ, UP0 ;  /* 0x000000ff2a2a7287 */ /* 0x000fc40008000000 */
[----:B------:R-:W-:Y:S02]  /*1d80*/  ULOP3.LUT UR32, UR21, UR8, URZ, 0xfc, !UPT ;  /* 0x0000000815207292 */ /* 0x000fe4000f8efcff */
[----:B------:R-:W-:Y:S01]  /*1d90*/  ULEA UR5, UR42, UR26, 0x3 ;  /* 0x0000001a2a057291 */ /* 0x000fe2000f8e18ff */
[----:B------:R-:W-:Y:S01]  /*1da0*/  LOP3.LUT R12, R12, UR6, RZ, 0x3c, !PT ;  /* 0x000000060c0c7c12 */ /* 0x000fe2000f8e3cff */
[----:B------:R-:W-:Y:S02]  /*1db0*/  UIADD3 UR18, UP0, UPT, UR30, 0x180, URZ ;  /* 0x000001801e127890 */ /* 0x000fe4000ff1e0ff */
[----:B------:R-:W-:Y:S01]  /*1dc0*/  ULOP3.LUT UR8, UR15, UR8, URZ, 0xfc, !UPT ;  /* 0x000000080f087292 */ /* 0x000fe2000f8efcff */
[----:B-1----:R-:W-:Y:S01]  /*1dd0*/  SHF.L.U32 R0, R12, 0x1f, RZ ;  /* 0x0000001f0c007819 */ /* 0x002fe200000006ff */
[----:B------:R-:W-:Y:S02]  /*1de0*/  USHF.L.U32 UR34, UR4, 0x7, URZ ;  /* 0x0000000704227899 */ /* 0x000fe400080006ff */
[----:B------:R-:W-:Y:S01]  /*1df0*/  UIADD3.X UR45, UPT, UPT, URZ, UR31, URZ, UP1, !UPT ;  /* 0x0000001fff2d7290 */ /* 0x000fe20008ffe4ff */
[----:B------:R3:W4:Y:S01]  /*1e00*/  SYNCS.PHASECHK.TRANS64.TRYWAIT P0, [UR5+0x68], R0 ;  /* 0x00006800ff0075a7 */ /* 0x0007220008001105 */
[----:B------:R-:W-:-:S02]  /*1e10*/  UIADD3 UR32, UPT, UPT, UR26, 0x2400, UR32 ;  /* 0x000024001a207890 */ /* 0x000fc4000fffe020 */
[----:B------:R-:W-:Y:S02]  /*1e20*/  UPRMT UR7, URZ, 0x5410, UR14 ;  /* 0x00005410ff077896 */ /* 0x000fe4000800000e */
[----:B------:R-:W-:Y:S02]  /*1e30*/  UIADD3 UR8, UPT, UPT, UR26, 0x1c400, UR8 ;  /* 0x0001c4001a087890 */ /* 0x000fe4000fffe008 */
[----:B------:R-:W-:Y:S02]  /*1e40*/  UIADD3.X UR19, UPT, UPT, URZ, UR31, URZ, UP0, !UPT ;  /* 0x0000001fff137290 */ /* 0x000fe400087fe4ff */
[----:B------:R-:W-:Y:S01]  /*1e50*/  UPRMT UR5, URZ, 0x5410, UR13 ;  /* 0x00005410ff057896 */ /* 0x000fe2000800000d */
[----:B------:R-:W-:Y:S01]  /*1e60*/  UMOV UR16, 0x0 ;  /* 0x0000000000107882 */ /* 0x000fe20000000000 */
[----:B------:R-:W-:Y:S01]  /*1e70*/  UMOV UR17, 0x10000000 ;  /* 0x1000000000117882 */ /* 0x000fe20000000000 */
[----:B------:R-:W-:Y:S01]  /*1e80*/  UMOV UR12, UR36 ;  /* 0x00000024000c7c82 */ /* 0x000fe20008000000 */
[----:B------:R-:W-:Y:S01]  /*1e90*/  UMOV UR9, UR33 ;  /* 0x0000002100097c82 */ /* 0x000fe20008000000 */
[----:B------:R-:W-:Y:S01]  /*1ea0*/  UMOV UR10, UR34 ;  /* 0x00000022000a7c82 */ /* 0x000fe20008000000 */
[----:B------:R3:W-:Y:S01]  /*1eb0*/  UTMALDG.3D.MULTICAST [UR32], [UR44], UR7, desc[UR16] ;  /* 0x000010202c0073b4 */ /* 0x0007e20008011807 */
[----:B------:R-:W-:Y:S01]  /*1ec0*/  UIADD3 UR4, UPT, UPT, UR4, 0x1, URZ ;  /* 0x0000000104047890 */ /* 0x000fe2000fffe0ff */
[----:B------:R-:W-:Y:S01]  /*1ed0*/  UMOV UR6, UR38 ;  /* 0x0000002600067c82 */ /* 0x000fe20008000000 */
[----:B------:R-:W-:-:S02]  /*1ee0*/  UMOV UR20, UR42 ;  /* 0x0000002a00147c82 */ /* 0x000fc40008000000 */
[----:B------:R-:W-:Y:S01]  /*1ef0*/  UISETP.NE.AND UP0, UPT, UR4, UR38, UPT ;  /* 0x000000260400728c */ /* 0x000fe2000bf05270 */
[----:B------:R3:W-:Y:S08]  /*1f00*/  UTMALDG.3D.MULTICAST [UR8], [UR18], UR5, desc[UR16] ;  /* 0x00001008120073b4 */ /* 0x0007f00008011805 */
[----:B---3--:R-:W-:Y:S05]  /*1f10*/  BRA.U UP0, `(.L_x_32) ;  /* 0xfffffffd00447547 */ /* 0x008fea000b83ffff */
.L_x_26:
[----:B------:R-:W-:Y:S01]  /*1f20*/  ULEA UR4, UR42, UR26, 0x3 ;  /* 0x0000001a2a047291 */ /* 0x000fe2000f8e18ff */
[----:B-1----:R-:W-:Y:S01]  /*1f30*/  SHF.L.U32 R0, R12, 0x1f, RZ ;  /* 0x0000001f0c007819 */ /* 0x002fe200000006ff */
[----:B------:R-:W-:Y:S01]  /*1f40*/  @!P1 SYNCS.ARRIVE.TRANS64.A1T0 RZ, [UR26+0xe8], RZ ;  /* 0x0000e8ffffff99a7 */ /* 0x000fe2000810001a */
[----:B------:R-:W-:-:S06]  /*1f50*/  UISETP.GT.AND UP0, UPT, UR29, UR28, UPT ;  /* 0x0000001c1d00728c */ /* 0x000fcc000bf04270 */
[----:B--2-4-:R1:W2:Y:S03]  /*1f60*/  SYNCS.PHASECHK.TRANS64.TRYWAIT P0, [UR4+0x68], R0 ;  /* 0x00006800ff0075a7 */ /* 0x0142a60008001104 */
[----:B------:R-:W-:Y:S05]  /*1f70*/  BRA.U !UP0, `(.L_x_33) ;  /* 0x0000000108c87547 */ /* 0x000fea000b800000 */
[----:B------:R-:W-:Y:S01]  /*1f80*/  UIADD3 UR5, UPT, UPT, UR43, UR6, URZ ;  /* 0x000000062b057290 */ /* 0x000fe2000fffe0ff */
[----:B------:R-:W-:-:S11]  /*1f90*/  UMOV UR34, UR42 ;  /* 0x0000002a00227c82 */ /* 0x000fd60008000000 */
.L_x_39:
[----:B------:R-:W-:Y:S01]  /*1fa0*/  ULEA UR17, UR34, UR26, 0x3 ;  /* 0x0000001a22117291 */ /* 0x000fe2000f8e18ff */
[----:B--2---:R-:W-:Y:S01]  /*1fb0*/  @!P3 MOV R2, 0x4000 ;  /* 0x000040000002b802 */ /* 0x004fe20000000f00 */
[----:B--2-4-:R-:W-:Y:S10]  /*1fc0*/  @P0 BRA `(.L_x_34) ;  /* 0x00000000000c0947 */ /* 0x014ff40003800000 */
[----:B------:R-:W-:-:S04]  /*1fd0*/  SHF.L.U32 R3, R12, 0x1f, RZ ;  /* 0x0000001f0c037819 */ /* 0x000fc800000006ff */
[----:B------:R-:W2:Y:S02]  /*1fe0*/  SYNCS.PHASECHK.TRANS64.TRYWAIT P0, [UR17+0x68], R3 ;  /* 0x00006803ff0075a7 */ /* 0x000ea40008001111 */
[----:B--2---:R-:W-:Y:S05]  /*1ff0*/  @!P0 BRA `(.L_x_35) ;  /* 0x0000004c00c08947 */ /* 0x004fea0003800000 */
.L_x_34:
[----:B------:R2:W-:Y:S01]  /*2000*/  @!P3 SYNCS.ARRIVE.TRANS64 RZ, [UR17], R2 ;  /* 0x00000002ffffb9a7 */ /* 0x0005e20008000011 */
[----:B------:R-:W-:-:S04]  /*2010*/  ULOP3.LUT UR4, UR39, 0x2, URZ, 0xfc, !UPT ;  /* 0x0000000227047892 */ /* 0x000fc8000f8efcff */
[----:B------:R-:W-:-:S09]  /*2020*/  UISETP.NE.AND UP0, UPT, UR4, 0x2, UPT ;  /* 0x000000020400788c */ /* 0x000fd2000bf05270 */
[----:B------:R-:W-:Y:S05]  /*2030*/  BRA.U UP0, `(.L_x_36) ;  /* 0x0000000100047547 */ /* 0x000fea000b800000 */
[----:B------:R-:W-:Y:S05]  /*2040*/  BPT.TRAP 0x1 ;  /* 0x000000040000795c */ /* 0x000fea0000300000 */
.L_x_36:
[----:B------:R-:W-:Y:S04]  /*2050*/  BSSY.RECONVERGENT B0, `(.L_x_37) ;  /* 0x0000003000007945 */ /* 0x000fe80003800200 */
[----:B------:R-:W-:Y:S05]  /*2060*/  @P2 BRA `(.L_x_38) ;  /* 0x0000000000042947 */ /* 0x000fea0003800000 */
[----:B------:R-:W-:Y:S05]  /*2070*/  BPT.TRAP 0x1 ;  /* 0x000000040000795c */ /* 0x000fea0000300000 */
.L_x_38:
[----:B------:R-:W-:Y:S05]  /*2080*/  BSYNC.RECONVERGENT B0 ;  /* 0x0000000000007941 */ /* 0x000fea0003800200 */
.L_x_37:
        /* <DEDUP_REMOVED lines=13> */
[----:B------:R-:W-:Y:S01]  /*2160*/  UIADD3 UR16, UPT, UPT, UR26, 0x2400, UR16 ;  /* 0x000024001a107890 */ /* 0x000fe2000fffe010 */
[----:B------:R3:W4:Y:S01]  /*2170*/  SYNCS.PHASECHK.TRANS64.TRYWAIT P0, [UR4+0x68], R0 ;  /* 0x00006800ff0075a7 */ /* 0x0007220008001104 */
[----:B------:R-:W-:-:S02]  /*2180*/  UIADD3.X UR47, UPT, UPT, URZ, UR31, URZ, UP1, !UPT ;  /* 0x0000001fff2f7290 */ /* 0x000fc40008ffe4ff */
[----:B------:R-:W-:Y:S02]  /*2190*/  UPRMT UR7, URZ, 0x5410, UR14 ;  /* 0x00005410ff077896 */ /* 0x000fe4000800000e */
[----:B------:R-:W-:Y:S02]  /*21a0*/  UIADD3 UR8, UPT, UPT, UR26, 0x1c400, UR8 ;  /* 0x0001c4001a087890 */ /* 0x000fe4000fffe008 */
[----:B------:R-:W-:Y:S02]  /*21b0*/  UPRMT UR4, URZ, 0x5410, UR13 ;  /* 0x00005410ff047896 */ /* 0x000fe4000800000d */
[----:B------:R-:W-:Y:S01]  /*21c0*/  UIADD3.X UR45, UPT, UPT, URZ, UR31, URZ, UP0, !UPT ;  /* 0x0000001fff2d7290 */ /* 0x000fe200087fe4ff */
[----:B------:R-:W-:Y:S01]  /*21d0*/  UMOV UR32, 0x0 ;  /* 0x0000000000207882 */ /* 0x000fe20000000000 */
[----:B------:R-:W-:Y:S01]  /*21e0*/  UMOV UR33, 0x10000000 ;  /* 0x1000000000217882 */ /* 0x000fe20000000000 */
[----:B------:R-:W-:Y:S01]  /*21f0*/  UMOV UR19, UR35 ;  /* 0x0000002300137c82 */ /* 0x000fe20008000000 */
[----:B------:R-:W-:Y:S01]  /*2200*/  UMOV UR20, UR36 ;  /* 0x0000002400147c82 */ /* 0x000fe20008000000 */
[----:B------:R-:W-:Y:S01]  /*2210*/  UMOV UR12, UR36 ;  /* 0x00000024000c7c82 */ /* 0x000fe20008000000 */
[----:B------:R-:W-:Y:S01]  /*2220*/  UMOV UR9, UR17 ;  /* 0x0000001100097c82 */ /* 0x000fe20008000000 */
[----:B------:R-:W-:Y:S01]  /*2230*/  UMOV UR10, UR18 ;  /* 0x00000012000a7c82 */ /* 0x000fe20008000000 */
[----:B------:R3:W-:Y:S01]  /*2240*/  UTMALDG.3D.MULTICAST [UR16], [UR46], UR7, desc[UR32] ;  /* 0x000020102e0073b4 */ /* 0x0007e20008011807 */
[----:B------:R-:W-:Y:S01]  /*2250*/  UIADD3 UR6, UPT, UPT, UR6, 0x1, URZ ;  /* 0x0000000106067890 */ /* 0x000fe2000fffe0ff */
[----:B------:R-:W-:-:S03]  /*2260*/  UMOV UR34, UR42 ;  /* 0x0000002a00227c82 */ /* 0x000fc60008000000 */
[----:B------:R-:W-:Y:S01]  /*2270*/  UISETP.NE.AND UP0, UPT, UR6, UR5, UPT ;  /* 0x000000050600728c */ /* 0x000fe2000bf05270 */
[----:B------:R3:W-:Y:S08]  /*2280*/  UTMALDG.3D.MULTICAST [UR8], [UR44], UR4, desc[UR32] ;  /* 0x000020082c0073b4 */ /* 0x0007f00008011804 */
[----:B---3--:R-:W-:Y:S05]  /*2290*/  BRA.U UP0, `(.L_x_39) ;  /* 0xfffffffd00407547 */ /* 0x008fea000b83ffff */
.L_x_33:
[C---:B------:R-:W-:Y:S01]  /*22a0*/  LEA R3, R11.reuse, UR26, 0x3 ;  /* 0x0000001a0b037c11 */ /* 0x040fe2000f8e18ff */
[----:B------:R-:W-:Y:S01]  /*22b0*/  NOP ;  /* 0x0000000000007918 */ /* 0x000fe20000000000 */
[----:B-1----:R-:W-:Y:S02]  /*22c0*/  SHF.L.U32 R0, R10, 0x1f, RZ ;  /* 0x0000001f0a007819 */ /* 0x002fe400000006ff */
[----:B------:R-:W-:Y:S02]  /*22d0*/  LEA R4, R11, UR26, 0x4 ;  /* 0x0000001a0b047c11 */ /* 0x000fe4000f8e20ff */
[----:B--2-4-:R-:W1:Y:S02]  /*22e0*/  SYNCS.PHASECHK.TRANS64.TRYWAIT P0, [R3+URZ+0xf0], R0 ;  /* 0x0000f000030075a7 */ /* 0x014e6400080011ff */
[----:B-1----:R-:W-:Y:S05]  /*22f0*/  @!P0 BRA `(.L_x_40) ;  /* 0x0000004c00188947 */ /* 0x002fea0003800000 */
.L_x_115:
[----:B------:R-:W2:Y:S01]  /*2300*/  LDS.128 R4, [R4+0x180] ;  /* 0x0001800004047984 */ /* 0x000ea20000000c00 */
[----:B------:R-:W-:Y:S01]  /*2310*/  UISETP.GE.AND UP0, UPT, UR37, 0x1, UPT ;  /* 0x000000012500788c */ /* 0x000fe2000bf06270 */
[----:B------:R-:W-:Y:S01]  /*2320*/  @!PT LDS RZ, [RZ] ;  /* 0x00000000fffff984 */ /* 0x000fe20000000800 */
[----:B------:R-:W-:Y:S01]  /*2330*/  @!PT LDS RZ, [RZ] ;  /* 0x00000000fffff984 */ /* 0x000fe20000000800 */
[----:B------:R-:W-:Y:S01]  /*2340*/  @!PT LDS RZ, [RZ] ;  /* 0x00000000fffff984 */ /* 0x000fe20000000800 */
[----:B------:R-:W-:Y:S01]  /*2350*/  @!PT LDS RZ, [RZ] ;  /* 0x00000000fffff984 */ /* 0x000fe20000000800 */
[----:B------:R3:W-:Y:S06]  /*2360*/  MEMBAR.ALL.CTA ;  /* 0x0000000000007992 */ /* 0x0007ec0000008000 */
[----:B---3--:R-:W3:Y:S01]  /*2370*/  FENCE.VIEW.ASYNC.S ;  /* 0x00000000000073c6 */ /* 0x008ee20000000000 */
[----:B--2---:R-:W-:-:S13]  /*2380*/  LOP3.LUT P0, RZ, R6, 0x1, RZ, 0xc0, !PT ;  /* 0x0000000106ff7812 */ /* 0x004fda000780c0ff */
[----:B---3--:R-:W-:Y:S01]  /*2390*/  VOTEU.ANY UP1, P0 ;  /* 0x0000000000ff7886 */ /* 0x008fe20000020100 */
[----:B------:R-:W-:-:S13]  /*23a0*/  PLOP3.LUT P0, PT, PT, PT, UP1, 0x80, 0x8 ;  /* 0x000000000008781c */ /* 0x000fda0003f0f018 */
[----:B-1----:R-:W-:Y:S02]  /*23b0*/  @P0 LOP3.LUT R0, R5, 0xffff, RZ, 0xc0, !PT ;  /* 0x0000ffff05000812 */ /* 0x002fe400078ec0ff */
[----:B------:R-:W-:Y:S02]  /*23c0*/  @P0 MOV R2, R4 ;  /* 0x0000000400020202 */ /* 0x000fe40000000f00 */
[----:B------:R-:W-:Y:S01]  /*23d0*/  @P0 R2UR UR5, R0 ;  /* 0x00000000000502ca */ /* 0x000fe200000e0000 */
[----:B------:R-:W-:Y:S01]  /*23e0*/  VIADD R0, R3, 0x100 ;  /* 0x0000010003007836 */ /* 0x000fe20000000000 */
[----:B------:R-:W-:Y:S02]  /*23f0*/  @P0 SHF.R.U32.HI R4, RZ, 0x10, R5 ;  /* 0x00000010ff040819 */ /* 0x000fe40000011605 */
[----:B------:R-:W-:Y:S02]  /*2400*/  @P0 R2UR UR6, R2 ;  /* 0x00000000020602ca */ /* 0x000fe400000e0000 */
[----:B------:R-:W-:-:S02]  /*2410*/  PRMT R0, RZ, 0x654, R0 ;  /* 0x00000654ff007816 */ /* 0x000fc40000000000 */
[----:B------:R-:W-:Y:S02]  /*2420*/  @P0 R2UR UR4, R4 ;  /* 0x00000000040402ca */ /* 0x000fe400000e0000 */
[----:B------:R1:W-:Y:S03]  /*2430*/  SYNCS.ARRIVE.TRANS64.RED.A1T0 RZ, [R0+URZ], RZ ;  /* 0x000000ff00ff79a7 */ /* 0x0003e600081004ff */
[----:B------:R-:W-:-:S04]  /*2440*/  @UP1 UMOV UR40, UR5 ;  /* 0x0000000500281c82 */ /* 0x000fc80008000000 */
[----:B------:R-:W-:-:S04]  /*2450*/  @UP1 UMOV UR41, UR6 ;  /* 0x0000000600291c82 */ /* 0x000fc80008000000 */
[----:B------:R-:W-:Y:S01]  /*2460*/  @UP1 UMOV UR36, UR4 ;  /* 0x0000000400241c82 */ /* 0x000fe20008000000 */
[----:B------:R-:W-:Y:S05]  /*2470*/  BRA.U !UP0, `(.L_x_41) ;  /* 0x0000000108b87547 */ /* 0x000fea000b800000 */
[----:B------:R-:W2:Y:S01]  /*2480*/  LDCU.128 UR4, c[0x0][0xb10] ;  /* 0x00016200ff0477ac */ /* 0x000ea20008000c00 */
[----:B------:R-:W3:Y:S01]  /*2490*/  LDCU UR10, c[0x0][0xb20] ;  /* 0x00016400ff0a77ac */ /* 0x000ee20008000800 */
[----:B------:R-:W4:Y:S01]  /*24a0*/  LDCU UR11, c[0x0][0xb0c] ;  /* 0x00016180ff0b77ac */ /* 0x000f220008000800 */
[----:B------:R-:W1:Y:S01]  /*24b0*/  LDCU.64 UR8, c[0x0][0xb28] ;  /* 0x00016500ff0877ac */ /* 0x000e620008000a00 */
[----:B------:R-:W-:Y:S02]  /*24c0*/  UISETP.NE.AND UP3, UPT, UR37, 0x1, UPT ;  /* 0x000000012500788c */ /* 0x000fe4000bf65270 */
[----:B--2---:R-:W-:Y:S02]  /*24d0*/  UIMAD.WIDE.U32 UR32, UR23, UR7, URZ ;  /* 0x00000007172072a5 */ /* 0x004fe4000f8e00ff */
[----:B------:R-:W-:Y:S02]  /*24e0*/  UIMAD.WIDE.U32 UR16, UR40, UR7, URZ ;  /* 0x00000007281072a5 */ /* 0x000fe4000f8e00ff */
[----:B------:R-:W-:-:S02]  /*24f0*/  UIMAD.WIDE.U32 UR18, UR24, UR4, URZ ;  /* 0x00000004181272a5 */ /* 0x000fc4000f8e00ff */
[----:B------:R-:W-:Y:S01]  /*2500*/  UISETP.NE.AND UP0, UPT, UR6, 0x1, UPT ;  /* 0x000000010600788c */ /* 0x000fe2000bf05270 */
[----:B------:R-:W-:Y:S01]  /*2510*/  UMOV UR7, UR33 ;  /* 0x0000002100077c82 */ /* 0x000fe20008000000 */
[----:B----4-:R-:W-:Y:S02]  /*2520*/  UISETP.NE.AND UP2, UPT, UR11, 0x1, UPT ;  /* 0x000000010b00788c */ /* 0x010fe4000bf45270 */
[----:B---3--:R-:W-:Y:S02]  /*2530*/  USHF.R.U32.HI UR7, URZ, UR10, UR7 ;  /* 0x0000000aff077299 */ /* 0x008fe40008011607 */
[----:B------:R-:W-:Y:S02]  /*2540*/  USHF.R.U32.HI UR12, URZ, UR5, UR19 ;  /* 0x00000005ff0c7299 */ /* 0x000fe40008011613 */
[----:B------:R-:W-:Y:S02]  /*2550*/  USEL UR7, UR23, UR7, !UP0 ;  /* 0x0000000717077287 */ /* 0x000fe4000c000000 */
[----:B------:R-:W-:-:S02]  /*2560*/  USEL UR12, UR24, UR12, !UP2 ;  /* 0x0000000c180c7287 */ /* 0x000fc4000d000000 */
[----:B-1----:R-:W-:Y:S02]  /*2570*/  UIMAD.WIDE.U32 UR32, UR7, UR8, URZ ;  /* 0x00000008072072a5 */ /* 0x002fe4000f8e00ff */
        /* <DEDUP_REMOVED lines=30> */
.L_x_41:
[----:B------:R-:W2:Y:S02]  /*2760*/  LDCU UR4, c[0x0][0xb30] ;  /* 0x00016600ff0477ac */ /* 0x000ea40008000800 */
[----:B--2---:R-:W-:-:S09]  /*2770*/  UISETP.NE.AND UP0, UPT, UR4, 0x1, UPT ;  /* 0x000000010400788c */ /* 0x004fd2000bf05270 */
        /* <DEDUP_REMOVED lines=17> */
.L_x_42:
[----:B------:R-:W-:Y:S01]  /*2890*/  VIADD R11, R11, 0x1 ;  /* 0x000000010b0b7836 */ /* 0x000fe20000000000 */
[----:B------:R-:W-:Y:S01]  /*28a0*/  PLOP3.LUT P1, PT, PT, PT, PT, 0x80, 0x8 ;  /* 0x000000000008781c */ /* 0x000fe20003f2f070 */
[----:B------:R-:W-:Y:S02]  /*28b0*/  UIADD3 UR50, UPT, UPT, UR41, UR49, URZ ;  /* 0x0000003129327290 */ /* 0x000fe4000fffe0ff */
[----:B------:R-:W-:Y:S01]  /*28c0*/  UIADD3 UR51, UPT, UPT, UR40, UR48, URZ ;  /* 0x0000003028337290 */ /* 0x000fe2000fffe0ff */
[----:B------:R-:W-:-:S04]  /*28d0*/  ISETP.NE.AND P0, PT, R11, 0x2, PT ;  /* 0x000000020b00780c */ /* 0x000fc80003f05270 */
[----:B-1----:R-:W-:Y:S02]  /*28e0*/  SEL R0, RZ, 0x1, P0 ;  /* 0x00000001ff007807 */ /* 0x002fe40000000000 */
[----:B------:R-:W-:Y:S02]  /*28f0*/  SEL R11, R11, RZ, P0 ;  /* 0x000000ff0b0b7207 */ /* 0x000fe40000000000 */
[----:B------:R-:W-:Y:S01]  /*2900*/  LOP3.LUT R10, R10, R0, RZ, 0x3c, !PT ;  /* 0x000000000a0a7212 */ /* 0x000fe200078e3cff */
[----:B------:R-:W-:Y:S06]  /*2910*/  BRA.U UP1, `(.L_x_43) ;  /* 0xfffffff101507547 */ /* 0x000fec000b83ffff */
[----:B------:R-:W-:Y:S01]  /*2920*/  UIADD3 UR26, UPT, UPT, UR26, 0x68, URZ ;  /* 0x000000681a1a7890 */ /* 0x000fe2000fffe0ff */
[----:B------:R-:W-:-:S03]  /*2930*/  SHF.L.U32 R2, R12, 0x1f, RZ ;  /* 0x0000001f0c027819 */ /* 0x000fc600000006ff */
[----:B------:R-:W-:-:S09]  /*2940*/  ULEA UR4, UR42, UR26, 0x3 ;  /* 0x0000001a2a047291 */ /* 0x000fd2000f8e18ff */
[----:B------:R-:W1:Y:S02]  /*2950*/  SYNCS.PHASECHK.TRANS64.TRYWAIT P0, [UR4], R2 ;  /* 0x00000002ff0075a7 */ /* 0x000e640008001104 */
[----:B-1----:R-:W-:Y:S05]  /*2960*/  @!P0 BRA `(.L_x_44) ;  /* 0x0000004400908947 */ /* 0x002fea0003800000 */
.L_x_117:
[----:B------:R-:W-:-:S04]  /*2970*/  UIADD3 UR5, UPT, UPT, UR42, 0x1, URZ ;  /* 0x000000012a057890 */ /* 0x000fc8000fffe0ff */
[----:B------:R-:W-:-:S04]  /*2980*/  UISETP.NE.AND UP0, UPT, UR5, 0xd, UPT ;  /* 0x0000000d0500788c */ /* 0x000fc8000bf05270 */
[----:B------:R-:W-:Y:S02]  /*2990*/  USEL UR6, URZ, 0x1, UP0 ;  /* 0x00000001ff067887 */ /* 0x000fe40008000000 */
[----:B------:R-:W-:-:S04]  /*29a0*/  USEL UR5, UR5, URZ, UP0 ;  /* 0x000000ff05057287 */ /* 0x000fc80008000000 */
[----:B------:R-:W-:Y:S01]  /*29b0*/  ULEA UR4, UR5, UR26, 0x3 ;  /* 0x0000001a05047291 */ /* 0x000fe2000f8e18ff */
[----:B-1----:R-:W-:-:S04]  /*29c0*/  LOP3.LUT R2, R12, UR6, RZ, 0x3c, !PT ;  /* 0x000000060c027c12 */ /* 0x002fc8000f8e3cff */
[----:B------:R-:W-:-:S04]  /*29d0*/  SHF.L.U32 R3, R2, 0x1f, RZ ;  /* 0x0000001f02037819 */ /* 0x000fc800000006ff */
[----:B------:R-:W1:Y:S02]  /*29e0*/  SYNCS.PHASECHK.TRANS64.TRYWAIT P0, [UR4], R3 ;  /* 0x00000003ff0075a7 */ /* 0x000e640008001104 */
[----:B-1----:R-:W-:Y:S05]  /*29f0*/  @!P0 BRA `(.L_x_45) ;  /* 0x0000004400848947 */ /* 0x002fea0003800000 */
.L_x_119:
[----:B------:R-:W-:-:S04]  /*2a00*/  UIADD3 UR5, UPT, UPT, UR5, 0x1, URZ ;  /* 0x0000000105057890 */ /* 0x000fc8000fffe0ff */
[----:B------:R-:W-:-:S04]  /*2a10*/  UISETP.NE.AND UP0, UPT, UR5, 0xd, UPT ;  /* 0x0000000d0500788c */ /* 0x000fc8000bf05270 */
[----:B------:R-:W-:Y:S02]  /*2a20*/  USEL UR6, URZ, 0x1, UP0 ;  /* 0x00000001ff067887 */ /* 0x000fe40008000000 */
[----:B------:R-:W-:-:S04]  /*2a30*/  USEL UR5, UR5, URZ, UP0 ;  /* 0x000000ff05057287 */ /* 0x000fc80008000000 */
[----:B------:R-:W-:Y:S01]  /*2a40*/  ULEA UR4, UR5, UR26, 0x3 ;  /* 0x0000001a05047291 */ /* 0x000fe2000f8e18ff */
[----:B------:R-:W-:-:S04]  /*2a50*/  LOP3.LUT R2, R2, UR6, RZ, 0x3c, !PT ;  /* 0x0000000602027c12 */ /* 0x000fc8000f8e3cff */
[----:B-1----:R-:W-:-:S04]  /*2a60*/  SHF.L.U32 R3, R2, 0x1f, RZ ;  /* 0x0000001f02037819 */ /* 0x002fc800000006ff */
[----:B------:R-:W1:Y:S02]  /*2a70*/  SYNCS.PHASECHK.TRANS64.TRYWAIT P0, [UR4], R3 ;  /* 0x00000003ff0075a7 */ /* 0x000e640008001104 */
[----:B-1----:R-:W-:Y:S05]  /*2a80*/  @!P0 BRA `(.L_x_46) ;  /* 0x0000004400788947 */ /* 0x002fea0003800000 */
.L_x_121:
        /* <DEDUP_REMOVED lines=9> */
.L_x_123:
        /* <DEDUP_REMOVED lines=9> */
.L_x_125:
        /* <DEDUP_REMOVED lines=9> */
.L_x_127:
        /* <DEDUP_REMOVED lines=9> */
.L_x_129:
        /* <DEDUP_REMOVED lines=9> */
.L_x_131:
        /* <DEDUP_REMOVED lines=9> */
.L_x_133:
        /* <DEDUP_REMOVED lines=9> */
.L_x_135:
        /* <DEDUP_REMOVED lines=9> */
.L_x_137:
        /* <DEDUP_REMOVED lines=9> */
.L_x_139:
[----:B------:R-:W-:-:S04]  /*2fa0*/  UIADD3 UR5, UPT, UPT, UR5, 0x1, URZ ;  /* 0x0000000105057890 */ /* 0x000fc8000fffe0ff */
[----:B------:R-:W-:-:S04]  /*2fb0*/  UISETP.NE.AND UP0, UPT, UR5, 0xd, UPT ;  /* 0x0000000d0500788c */ /* 0x000fc8000bf05270 */
[----:B------:R-:W-:Y:S02]  /*2fc0*/  USEL UR4, URZ, 0x1, UP0 ;  /* 0x00000001ff047887 */ /* 0x000fe40008000000 */
[----:B------:R-:W-:-:S04]  /*2fd0*/  USEL UR5, UR5, URZ, UP0 ;  /* 0x000000ff05057287 */ /* 0x000fc80008000000 */
[----:B------:R-:W-:Y:S01]  /*2fe0*/  ULEA UR5, UR5, UR26, 0x3 ;  /* 0x0000001a05057291 */ /* 0x000fe2000f8e18ff */
[----:B------:R-:W-:-:S04]  /*2ff0*/  LOP3.LUT R2, R2, UR4, RZ, 0x3c, !PT ;  /* 0x0000000402027c12 */ /* 0x000fc8000f8e3cff */
[----:B------:R-:W-:Y:S01]  /*3000*/  SHF.L.U32 R2, R2, 0x1f, RZ ;  /* 0x0000001f02027819 */ /* 0x000fe200000006ff */
[----:B-1----:R-:W-:-:S07]  /*3010*/  IMAD.U32 R0, RZ, RZ, UR5 ;  /* 0x00000005ff007e24 */ /* 0x002fce000f8e00ff */
.L_x_56:
[----:B-1----:R1:W2:Y:S02]  /*3020*/  SYNCS.PHASECHK.TRANS64.TRYWAIT P0, [R0+URZ], R2 ;  /* 0x00000002000075a7 */ /* 0x0022a400080011ff */
[----:B--2---:R-:W-:Y:S05]  /*3030*/  @!P0 NANOSLEEP.SYNCS 0x989680 ;  /* 0x009896800000895d */ /* 0x004fea0003900000 */
[----:B------:R-:W2:Y:S02]  /*3040*/  @!P0 SYNCS.PHASECHK.TRANS64 P0, [R0+URZ], R2 ;  /* 0x00000002000085a7 */ /* 0x000ea400080010ff */
[----:B--2---:R-:W-:Y:S05]  /*3050*/  @P0 EXIT ;  /* 0x000000000000094d */ /* 0x004fea0003800000 */
[----:B------:R-:W-:Y:S05]  /*3060*/  BRA `(.L_x_56) ;  /* 0xfffffffc00ec7947 */ /* 0x000fea000383ffff */
.L_x_23:
[----:B------:R-:W-:-:S04]  /*3070*/  UISETP.NE.AND UP0, UPT, UR54, URZ, UPT ;  /* 0x000000ff3600728c */ /* 0x000fc8000bf05270 */
[----:B------:R-:W-:-:S09]  /*3080*/  UISETP.NE.OR UP0, UPT, UR10, 0x1, UP0 ;  /* 0x000000010a00788c */ /* 0x000fd20008705670 */
[----:B------:R-:W-:Y:S05]  /*3090*/  BRA.U UP0, `(.L_x_57) ;  /* 0x0000000500487547 */ /* 0x000fea000b800000 */
[----:B------:R-:W-:Y:S01]  /*30a0*/  ISETP.GE.U32.AND P2, PT, R0, 0x8, PT ;  /* 0x000000080000780c */ /* 0x000fe20003f46070 */
[----:B------:R-:W-:Y:S01]  /*30b0*/  IMAD.MOV.U32 R12, RZ, RZ, 0x1 ;  /* 0x00000001ff0c7424 */ /* 0x000fe200078e00ff */
[----:B------:R-:W-:Y:S02]  /*30c0*/  CS2R R10, SRZ ;  /* 0x00000000000a7805 */ /* 0x000fe4000001ff00 */
[----:B------:R-:W-:Y:S01]  /*30d0*/  CS2R R8, SRZ ;  /* 0x0000000000087805 */ /* 0x000fe2000001ff00 */
[----:B------:R-:W-:Y:S01]  /*30e0*/  UMOV UR4, 0x400 ;  /* 0x0000040000047882 */ /* 0x000fe20000000000 */
[----:B------:R-:W-:Y:S01]  /*30f0*/  UMOV UR6, URZ ;  /* 0x000000ff00067c82 */ /* 0x000fe20008000000 */
[----:B------:R-:W-:-:S12]  /*3100*/  ULEA UR54, UR54, UR4, 0x18 ;  /* 0x0000000436367291 */ /* 0x000fd8000f8ec0ff */
.L_x_61:
[----:B------:R-:W-:Y:S02]  /*3110*/  LEA R2, R8, UR54, 0x3 ;  /* 0x0000003608027c11 */ /* 0x000fe4000f8e18ff */
[----:B------:R-:W-:-:S03]  /*3120*/  SHF.L.U32 R4, R9, 0x1f, RZ ;  /* 0x0000001f09047819 */ /* 0x000fc600000006ff */
[----:B------:R-:W-:Y:S01]  /*3130*/  VIADD R5, R2, 0x160 ;  /* 0x0000016002057836 */ /* 0x000fe20000000000 */
[----:B------:R-:W2:Y:S02]  /*3140*/  SYNCS.PHASECHK.TRANS64.TRYWAIT P0, [R2+URZ+0x150], R4 ;  /* 0x00015004020075a7 */ /* 0x000ea400080011ff */
[----:B--2---:R-:W-:Y:S05]  /*3150*/  @!P0 BRA `(.L_x_58) ;  /* 0x0000004000b48947 */ /* 0x004fea0003800000 */
.L_x_140:
[----:B------:R-:W-:Y:S01]  /*3160*/  ULEA UR5, UR6, UR54, 0x3 ;  /* 0x0000003606057291 */ /* 0x000fe2000f8e18ff */
[----:B--2---:R-:W-:Y:S01]  /*3170*/  PRMT R2, RZ, 0x654, R5 ;  /* 0x00000654ff027816 */ /* 0x004fe20000000005 */
[----:B------:R-:W-:Y:S01]  /*3180*/  @!P2 IMAD.MOV.U32 R4, RZ, RZ, 0x10 ;  /* 0x00000010ff04a424 */ /* 0x000fe200078e00ff */
[----:B------:R-:W-:Y:S01]  /*3190*/  SHF.L.U32 R5, R12, 0x1f, RZ ;  /* 0x0000001f0c057819 */ /* 0x000fe200000006ff */
[----:B------:R-:W-:Y:S01]  /*31a0*/  UIADD3 UR4, UPT, UPT, UR5, 0xf0, URZ ;  /* 0x000000f005047890 */ /* 0x000fe2000fffe0ff */
[----:B------:R2:W-:Y:S05]  /*31b0*/  SYNCS.ARRIVE.TRANS64.RED.A1T0 RZ, [R2+URZ], RZ ;  /* 0x000000ff02ff79a7 */ /* 0x0005ea00081004ff */
[----:B------:R-:W-:Y:S01]  /*31c0*/  IMAD.U32 R6, RZ, RZ, UR4 ;  /* 0x00000004ff067e24 */ /* 0x000fe2000f8e00ff */
[----:B------:R-:W3:Y:S04]  /*31d0*/  SYNCS.PHASECHK.TRANS64.TRYWAIT P0, [UR5+0x100], R5 ;  /* 0x00010005ff0075a7 */ /* 0x000ee80008001105 */
[----:B------:R-:W-:Y:S01]  /*31e0*/  PRMT R6, R0, 0x654, R6 ;  /* 0x0000065400067816 */ /* 0x000fe20000000006 */
[----:B--23--:R-:W-:Y:S06]  /*31f0*/  @!P0 BRA `(.L_x_59) ;  /* 0x0000004000a08947 */ /* 0x00cfec0003800000 */
.L_x_142:
[----:B------:R-:W-:Y:S01]  /*3200*/  ULEA UR4, UR6, UR54, 0x4 ;  /* 0x0000003606047291 */ /* 0x000fe2000f8e20ff */
[----:B------:R-:W-:Y:S01]  /*3210*/  SEL R3, R6, R3, !P2 ;  /* 0x0000000306037207 */ /* 0x000fe20005000000 */
[----:B------:R-:W-:Y:S01]  /*3220*/  UIADD3 UR5, UPT, UPT, UR5, 0xf0, URZ ;  /* 0x000000f005057890 */ /* 0x000fe2000fffe0ff */
[----:B--2---:R-:W-:Y:S01]  /*3230*/  LEA R2, R11, UR54, 0x3 ;  /* 0x000000360b027c11 */ /* 0x004fe2000f8e18ff */
[----:B------:R-:W-:Y:S01]  /*3240*/  UIADD3 UR4, UPT, UPT, UR4, 0x180, URZ ;  /* 0x0000018004047890 */ /* 0x000fe2000fffe0ff */
[----:B------:R2:W-:Y:S01]  /*3250*/  @!P2 SYNCS.ARRIVE.TRANS64.RED RZ, [R3+URZ], R4 ;  /* 0x0000000403ffa9a7 */ /* 0x0005e200080004ff */
[----:B------:R-:W-:Y:S01]  /*3260*/  UIADD3 UR6, UPT, UPT, UR6, 0x1, URZ ;  /* 0x0000000106067890 */ /* 0x000fe2000fffe0ff */
[----:B------:R-:W-:-:S03]  /*3270*/  VIADD R8, R8, 0x1 ;  /* 0x0000000108087836 */ /* 0x000fc60000000000 */
[----:B------:R-:W-:Y:S02]  /*3280*/  UISETP.NE.AND UP0, UPT, UR6, 0x2, UPT ;  /* 0x000000020600788c */ /* 0x000fe4000bf05270 */
[----:B------:R-:W-:Y:S01]  /*3290*/  ISETP.NE.AND P0, PT, R8, 0x2, PT ;  /* 0x000000020800780c */ /* 0x000fe20003f05270 */
[----:B------:R-:W-:Y:S06]  /*32a0*/  UGETNEXTWORKID.BROADCAST [UR4], [UR5] ;  /* 0x00000000040073ca */ /* 0x000fec0008000100 */
[----:B------:R-:W-:Y:S02]  /*32b0*/  USEL UR4, URZ, 0x1, UP0 ;  /* 0x00000001ff047887 */ /* 0x000fe40008000000 */
[----:B------:R-:W-:-:S04]  /*32c0*/  USEL UR6, UR6, URZ, UP0 ;  /* 0x000000ff06067287 */ /* 0x000fc80008000000 */
[----:B------:R-:W-:Y:S02]  /*32d0*/  LOP3.LUT R12, R12, UR4, RZ, 0x3c, !PT ;  /* 0x000000040c0c7c12 */ /* 0x000fe4000f8e3cff */
[----:B--2---:R-:W-:-:S04]  /*32e0*/  SHF.L.U32 R4, R10, 0x1f, RZ ;  /* 0x0000001f0a047819 */ /* 0x004fc800000006ff */
[----:B------:R-:W2:Y:S02]  /*32f0*/  SYNCS.PHASECHK.TRANS64.TRYWAIT P1, [R2+URZ+0xf0], R4 ;  /* 0x0000f004020075a7 */ /* 0x000ea400080211ff */
[----:B--2---:R-:W-:Y:S05]  /*3300*/  @!P1 BRA `(.L_x_60) ;  /* 0x0000004000749947 */ /* 0x004fea0003800000 */
.L_x_143:
[C---:B--2---:R-:W-:Y:S01]  /*3310*/  LEA R4, R11.reuse, UR54, 0x4 ;  /* 0x000000360b047c11 */ /* 0x044fe2000f8e20ff */
[----:B------:R-:W-:Y:S01]  /*3320*/  VIADD R2, R2, 0x100 ;  /* 0x0000010002027836 */ /* 0x000fe20000000000 */
[----:B------:R-:W-:Y:S01]  /*3330*/  SEL R8, R8, RZ, P0 ;  /* 0x000000ff08087207 */ /* 0x000fe20000000000 */
[----:B------:R-:W-:-:S03]  /*3340*/  VIADD R11, R11, 0x1 ;  /* 0x000000010b0b7836 */ /* 0x000fc60000000000 */
[----:B------:R-:W2:Y:S01]  /*3350*/  LDS.128 R4, [R4+0x180] ;  /* 0x0001800004047984 */ /* 0x000ea20000000c00 */
[----:B------:R-:W-:Y:S02]  /*3360*/  PRMT R2, RZ, 0x654, R2 ;  /* 0x00000654ff027816 */ /* 0x000fe40000000002 */
[C---:B------:R-:W-:Y:S01]  /*3370*/  ISETP.NE.AND P1, PT, R11.reuse, 0x2, PT ;  /* 0x000000020b00780c */ /* 0x040fe20003f25270 */
[----:B------:R-:W-:Y:S01]  /*3380*/  @!PT LDS RZ, [RZ] ;  /* 0x00000000fffff984 */ /* 0x000fe20000000800 */
[----:B------:R-:W-:Y:S01]  /*3390*/  @!PT LDS RZ, [RZ] ;  /* 0x00000000fffff984 */ /* 0x000fe20000000800 */
[----:B------:R-:W-:Y:S01]  /*33a0*/  @!PT LDS RZ, [RZ] ;  /* 0x00000000fffff984 */ /* 0x000fe20000000800 */
[----:B------:R-:W-:Y:S01]  /*33b0*/  @!PT LDS RZ, [RZ] ;  /* 0x00000000fffff984 */ /* 0x000fe20000000800 */
[----:B------:R3:W-:Y:S06]  /*33c0*/  MEMBAR.ALL.CTA ;  /* 0x0000000000007992 */ /* 0x0007ec0000008000 */
[----:B---3--:R-:W3:Y:S01]  /*33d0*/  FENCE.VIEW.ASYNC.S ;  /* 0x00000000000073c6 */ /* 0x008ee20000000000 */
[----:B------:R-:W-:Y:S01]  /*33e0*/  SEL R11, R11, RZ, P1 ;  /* 0x000000ff0b0b7207 */ /* 0x000fe20000800000 */
[----:B---3--:R3:W-:Y:S01]  /*33f0*/  SYNCS.ARRIVE.TRANS64.RED.A1T0 RZ, [R2+URZ], RZ ;  /* 0x000000ff02ff79a7 */ /* 0x0087e200081004ff */
[----:B--2---:R-:W-:-:S02]  /*3400*/  LOP3.LUT P3, RZ, R6, 0x1, RZ, 0xc0, !PT ;  /* 0x0000000106ff7812 */ /* 0x004fc4000786c0ff */
[----:B------:R-:W-:-:S04]  /*3410*/  SEL R4, RZ, 0x1, P1 ;  /* 0x00000001ff047807 */ /* 0x000fc80000800000 */
[----:B------:R-:W-:Y:S02]  /*3420*/  LOP3.LUT R10, R10, R4, RZ, 0x3c, !PT ;  /* 0x000000040a0a7212 */ /* 0x000fe400078e3cff */
[----:B---3--:R-:W-:-:S04]  /*3430*/  SEL R2, RZ, 0x1, P0 ;  /* 0x00000001ff027807 */ /* 0x008fc80000000000 */
[----:B------:R-:W-:Y:S01]  /*3440*/  LOP3.LUT R9, R9, R2, RZ, 0x3c, !PT ;  /* 0x0000000209097212 */ /* 0x000fe200078e3cff */
[----:B------:R-:W-:Y:S06]  /*3450*/  @P3 BRA `(.L_x_61) ;  /* 0xfffffffc002c3947 */ /* 0x000fec000383ffff */
[----:B------:R-:W-:Y:S01]  /*3460*/  ULEA UR5, UR6, UR54, 0x3 ;  /* 0x0000003606057291 */ /* 0x000fe2000f8e18ff */
[----:B------:R-:W-:-:S08]  /*3470*/  SHF.L.U32 R2, R12, 0x1f, RZ ;  /* 0x0000001f0c027819 */ /* 0x000fd000000006ff */
[----:B------:R-:W2:Y:S02]  /*3480*/  SYNCS.PHASECHK.TRANS64 P0, [UR5+0x100], R2 ;  /* 0x00010002ff0075a7 */ /* 0x000ea40008001005 */
[----:B--2---:R-:W-:Y:S05]  /*3490*/  @P0 BRA `(.L_x_62) ;  /* 0x0000000000080947 */ /* 0x004fea0003800000 */
[----:B------:R-:W2:Y:S02]  /*34a0*/  SYNCS.PHASECHK.TRANS64.TRYWAIT P0, [UR5+0x100], R2 ;  /* 0x00010002ff0075a7 */ /* 0x000ea40008001105 */
[----:B--2---:R-:W-:Y:S05]  /*34b0*/  @!P0 BRA `(.L_x_63) ;  /* 0x00000040001c8947 */ /* 0x004fea0003800000 */
.L_x_62:
[----:B------:R-:W-:-:S04]  /*34c0*/  UIADD3 UR4, UPT, UPT, UR6, 0x1, URZ ;  /* 0x0000000106047890 */ /* 0x000fc8000fffe0ff */
[----:B------:R-:W-:-:S04]  /*34d0*/  UISETP.NE.AND UP0, UPT, UR4, 0x2, UPT ;  /* 0x000000020400788c */ /* 0x000fc8000bf05270 */
[----:B------:R-:W-:Y:S02]  /*34e0*/  USEL UR7, URZ, 0x1, UP0 ;  /* 0x00000001ff077887 */ /* 0x000fe40008000000 */
[----:B------:R-:W-:-:S04]  /*34f0*/  USEL UR4, UR4, URZ, UP0 ;  /* 0x000000ff04047287 */ /* 0x000fc80008000000 */
[----:B------:R-:W-:Y:S01]  /*3500*/  ULEA UR4, UR4, UR54, 0x3 ;  /* 0x0000003604047291 */ /* 0x000fe2000f8e18ff */
[----:B--2---:R-:W-:-:S04]  /*3510*/  LOP3.LUT R2, R12, UR7, RZ, 0x3c, !PT ;  /* 0x000000070c027c12 */ /* 0x004fc8000f8e3cff */
[----:B------:R-:W-:-:S04]  /*3520*/  SHF.L.U32 R0, R2, 0x1f, RZ ;  /* 0x0000001f02007819 */ /* 0x000fc800000006ff */
[----:B------:R-:W2:Y:S02]  /*3530*/  SYNCS.PHASECHK.TRANS64 P0, [UR4+0x100], R0 ;  /* 0x00010000ff0075a7 */ /* 0x000ea40008001004 */
[----:B-12---:R-:W-:Y:S05]  /*3540*/  @P0 EXIT ;  /* 0x000000000000094d */ /* 0x006fea0003800000 */
[----:B------:R-:W-:Y:S02]  /*3550*/  SHF.L.U32 R2, R2, 0x1f, RZ ;  /* 0x0000001f02027819 */ /* 0x000fe400000006ff */
[----:B------:R-:W-:-:S07]  /*3560*/  MOV R0, UR4 ;  /* 0x0000000400007c02 */ /* 0x000fce0008000f00 */
.L_x_64:
[----:B-1----:R1:W2:Y:S02]  /*3570*/  SYNCS.PHASECHK.TRANS64.TRYWAIT P0, [R0+URZ+0x100], R2 ;  /* 0x00010002000075a7 */ /* 0x0022a400080011ff */
[----:B--2---:R-:W-:Y:S05]  /*3580*/  @!P0 NANOSLEEP.SYNCS 0x989680 ;  /* 0x009896800000895d */ /* 0x004fea0003900000 */
[----:B------:R-:W2:Y:S02]  /*3590*/  @!P0 SYNCS.PHASECHK.TRANS64 P0, [R0+URZ+0x100], R2 ;  /* 0x00010002000085a7 */ /* 0x000ea400080010ff */
[----:B--2---:R-:W-:Y:S05]  /*35a0*/  @P0 EXIT ;  /* 0x000000000000094d */ /* 0x004fea0003800000 */
[----:B------:R-:W-:Y:S05]  /*35b0*/  BRA `(.L_x_64) ;  /* 0xfffffffc00ec7947 */ /* 0x000fea000383ffff */
.L_x_57:
[----:B------:R-:W-:Y:S05]  /*35c0*/  BRA.U UP6, `(.L_x_65) ;  /* 0x0000000d06d47547 */ /* 0x000fea000b800000 */
[----:B------:R-:W-:Y:S01]  /*35d0*/  UMOV UR4, 0x40 ;  /* 0x0000004000047882 */ /* 0x000fe20000000000 */
[----:B------:R-:W-:Y:S01]  /*35e0*/  NOP ;  /* 0x0000000000007918 */ /* 0x000fe20000000000 */
[----:B------:R-:W-:Y:S01]  /*35f0*/  ULEA UR4, UR54, UR4, 0x18 ;  /* 0x0000000436047291 */ /* 0x000fe2000f8ec0ff */
[----:B------:R-:W-:Y:S02]  /*3600*/  UMOV UR5, 0x400 ;  /* 0x0000040000057882 */ /* 0x000fe40000000000 */
[----:B------:R-:W-:-:S06]  /*3610*/  ULEA UR54, UR54, UR5, 0x18 ;  /* 0x0000000536367291 */ /* 0x000fcc000f8ec0ff */
[----:B------:R-:W2:Y:S02]  /*3620*/  LDS.U8 R0, [UR4+0x1c] ;  /* 0x00001c04ff007984 */ /* 0x000ea40008000000 */
[----:B--2---:R-:W-:-:S13]  /*3630*/  ISETP.NE.AND P0, PT, R0, RZ, PT ;  /* 0x000000ff0000720c */ /* 0x004fda0003f05270 */
[----:B------:R-:W-:Y:S05]  /*3640*/  @P0 BRA `(.L_x_66) ;  /* 0x0000000000580947 */ /* 0x000fea0003800000 */
[----:B------:R-:W-:-:S13]  /*3650*/  ELECT P0, URZ, PT ;  /* 0x0000000000ff782f */ /* 0x000fda0003800000 */
[----:B------:R-:W-:Y:S05]  /*3660*/  @!P0 BRA `(.L_x_67) ;  /* 0x0000000000608947 */ /* 0x000fea0003800000 */
[----:B------:R-:W-:Y:S01]  /*3670*/  UMOV UR5, 0x10 ;  /* 0x0000001000057882 */ /* 0x000fe20000000000 */
[----:B------:R-:W-:Y:S01]  /*3680*/  HFMA2 R0, -RZ, RZ, 0, 5.9604644775390625e-08 ;  /* 0x00000001ff007431 */ /* 0x000fe200000001ff */
[----:B------:R-:W-:-:S03]  /*3690*/  MOV R3, 0xffff ;  /* 0x0000ffff00037802 */ /* 0x000fc60000000f00 */
[----:B------:R-:W-:Y:S04]  /*36a0*/  DEPBAR.LE SB2, 0x36 ;  /* 0x0000ad800000791a */ /* 0x000fe80000000000 */
[----:B------:R-:W2:Y:S02]  /*36b0*/  UTCATOMSWS.FIND_AND_SET.ALIGN UP0, UR5, UR5 ;  /* 0x00000005000575e3 */ /* 0x000ea40008000800 */
[----:B--2---:R-:W-:Y:S01]  /*36c0*/  MOV R4, UR5 ;  /* 0x0000000500047c02 */ /* 0x004fe20008000f00 */
[----:B------:R-:W-:Y:S06]  /*36d0*/  BRA.U UP0, `(.L_x_68) ;  /* 0x0000000100187547 */ /* 0x000fec000b800000 */
.L_x_69:
[----:B------:R-:W-:Y:S05]  /*36e0*/  NANOSLEEP 0x64 ;  /* 0x000000640000795d */ /* 0x000fea0003800000 */
[----:B------:R-:W-:-:S05]  /*36f0*/  UMOV UR5, 0x10 ;  /* 0x0000001000057882 */ /* 0x000fca0000000000 */
[----:B------:R-:W-:Y:S04]  /*3700*/  DEPBAR.LE SB2, 0x36 ;  /* 0x0000ad800000791a */ /* 0x000fe80000000000 */
[----:B------:R-:W2:Y:S02]  /*3710*/  UTCATOMSWS.FIND_AND_SET.ALIGN UP0, UR5, UR5 ;  /* 0x00000005000575e3 */ /* 0x000ea40008000800 */
[----:B--2---:R-:W-:Y:S01]  /*3720*/  MOV R4, UR5 ;  /* 0x0000000500047c02 */ /* 0x004fe20008000f00 */
[----:B------:R-:W-:Y:S05]  /*3730*/  BRA.U !UP0, `(.L_x_69) ;  /* 0xfffffffd08e87547 */ /* 0x000fea000b83ffff */
.L_x_68:
[-C--:B------:R-:W-:Y:S02]  /*3740*/  SHF.L.U32 R3, R3, R4.reuse, RZ ;  /* 0x0000000403037219 */ /* 0x080fe400000006ff */
[----:B------:R-:W-:Y:S01]  /*3750*/  SHF.L.U32 R0, R0, R4, RZ ;  /* 0x0000000400007219 */ /* 0x000fe200000006ff */
[----:B------:R-:W-:Y:S02]  /*3760*/  IMAD.SHL.U32 R4, R4, 0x20, RZ ;  /* 0x0000002004047824 */ /* 0x000fe400078e00ff */
[----:B------:R2:W-:Y:S04]  /*3770*/  ATOMS.OR RZ, [UR4+0x14], R3 ;  /* 0x00001403ffff798c */ /* 0x0005e8000b000004 */
[----:B------:R2:W-:Y:S04]  /*3780*/  ATOMS.OR RZ, [UR4+0x18], R0 ;  /* 0x00001800ffff798c */ /* 0x0005e8000b000004 */
[----:B------:R2:W-:Y:S01]  /*3790*/  STS [UR54+0x1a0], R4 ;  /* 0x0001a004ff007988 */ /* 0x0005e20008000836 */
[----:B------:R-:W-:Y:S05]  /*37a0*/  BRA `(.L_x_67) ;  /* 0x0000000000107947 */ /* 0x000fea0003800000 */
.L_x_66:
[----:B------:R-:W-:Y:S02]  /*37b0*/  MOV R0, 0xffffffff ;  /* 0xffffffff00007802 */ /* 0x000fe40000000f00 */
[----:B------:R-:W-:-:S03]  /*37c0*/  MOV R4, 0x37f0 ;  /* 0x000037f000047802 */ /* 0x000fc60000000f00 */
[----:B------:R2:W-:Y:S04]  /*37d0*/  STS [UR54+0x1a0], R0 ;  /* 0x0001a000ff007988 */ /* 0x0005e80008000836 */
[----:B-12--5:R-:W-:Y:S05]  /*37e0*/  CALL.REL.NOINC `($__internal_1_$__cuda_sm10x_tcgen05_guardrail_trap_phase_invalid_during_alloc) ;  /* 0x00000040009c7944 */ /* 0x026fea0003c00000 */
.L_x_67:
[----:B------:R-:W-:Y:S05]  /*37f0*/  WARPSYNC.ALL ;  /* 0x0000000000007948 */ /* 0x000fea0003800000 */
[----:B------:R-:W3:Y:S01]  /*3800*/  S2UR UR5, SR_CgaCtaId ;  /* 0x00000000000579c3 */ /* 0x000ee20000008800 */
[----:B------:R-:W-:Y:S01]  /*3810*/  UMOV UR4, 0x400 ;  /* 0x0000040000047882 */ /* 0x000fe20000000000 */
[----:B------:R-:W-:-:S06]  /*3820*/  NOP ;  /* 0x0000000000007918 */ /* 0x000fcc0000000000 */
[----:B------:R-:W-:Y:S06]  /*3830*/  BAR.ARV 0x6, 0xa0 ;  /* 0x0182800000007b1d */ /* 0x000fec0000002000 */
[----:B------:R-:W4:Y:S01]  /*3840*/  LDCU UR7, c[0x0][0x38c] ;  /* 0x00007180ff0777ac */ /* 0x000f220008000800 */
[----:B------:R-:W-:Y:S01]  /*3850*/  LOP3.LUT R2, R2, 0xffff, RZ, 0xc0, !PT ;  /* 0x0000ffff02027812 */ /* 0x000fe200078ec0ff */
[----:B------:R-:W-:Y:S01]  /*3860*/  IMAD.MOV.U32 R11, RZ, RZ, 0x1 ;  /* 0x00000001ff0b7424 */ /* 0x000fe200078e00ff */
[----:B------:R-:W-:Y:S01]  /*3870*/  CS2R R8, SRZ ;  /* 0x0000000000087805 */ /* 0x000fe2000001ff00 */
[----:B------:R-:W1:Y:S01]  /*3880*/  LDCU UR6, c[0x0][0x38c] ;  /* 0x00007180ff0677ac */ /* 0x000e620008000800 */
[----:B------:R-:W-:Y:S01]  /*3890*/  R2UR UR9, R2 ;  /* 0x00000000020972ca */ /* 0x000fe200000e0000 */
[----:B------:R-:W-:Y:S01]  /*38a0*/  IMAD.MOV.U32 R10, RZ, RZ, RZ ;  /* 0x000000ffff0a7224 */ /* 0x000fe200078e00ff */
[----:B------:R-:W-:Y:S01]  /*38b0*/  UMOV UR16, URZ ;  /* 0x000000ff00107c82 */ /* 0x000fe20008000000 */
[----:B------:R-:W-:Y:S01]  /*38c0*/  UMOV UR15, URZ ;  /* 0x000000ff000f7c82 */ /* 0x000fe20008000000 */
[----:B---3--:R-:W-:Y:S01]  /*38d0*/  ULEA UR5, UR5, UR4, 0x18 ;  /* 0x0000000405057291 */ /* 0x008fe2000f8ec0ff */
[----:B------:R-:W-:Y:S01]  /*38e0*/  UMOV UR24, 0x0 ;  /* 0x0000000000187882 */ /* 0x000fe20000000000 */
[----:B------:R-:W-:-:S02]  /*38f0*/  UMOV UR25, 0x4100490 ;  /* 0x0410049000197882 */ /* 0x000fc40000000000 */
[----:B------:R-:W-:Y:S02]  /*3900*/  UIADD3 UR11, UPT, UPT, UR5, 0x2400, URZ ;  /* 0x00002400050b7890 */ /* 0x000fe4000fffe0ff */
[----:B------:R-:W-:Y:S02]  /*3910*/  UIADD3 UR12, UPT, UPT, UR5, 0x1c400, URZ ;  /* 0x0001c400050c7890 */ /* 0x000fe4000fffe0ff */
[----:B----4-:R-:W-:Y:S01]  /*3920*/  UIADD3 UR7, UPT, UPT, UR7, 0x7f, URZ ;  /* 0x0000007f07077890 */ /* 0x010fe2000fffe0ff */
[----:B--2---:R-:W2:Y:S01]  /*3930*/  LDS R0, [UR5+0x1a0] ;  /* 0x0001a005ff007984 */ /* 0x004ea20008000800 */
[----:B------:R-:W-:Y:S02]  /*3940*/  USHF.R.U32.HI UR11, URZ, 0x4, UR11 ;  /* 0x00000004ff0b7899 */ /* 0x000fe4000801160b */
[----:B------:R-:W-:Y:S02]  /*3950*/  USHF.R.S32.HI UR4, URZ, 0x1f, UR7 ;  /* 0x0000001fff047899 */ /* 0x000fe40008011407 */
[----:B------:R-:W-:-:S02]  /*3960*/  USHF.R.U32.HI UR12, URZ, 0x4, UR12 ;  /* 0x00000004ff0c7899 */ /* 0x000fc4000801160c */
[----:B------:R-:W-:Y:S02]  /*3970*/  ULEA.HI UR4, UR4, UR7, URZ, 0x7 ;  /* 0x0000000704047291 */ /* 0x000fe4000f8f38ff */
[----:B------:R-:W-:Y:S02]  /*3980*/  ULOP3.LUT UR11, UR11, 0x3fff, URZ, 0xc0, !UPT ;  /* 0x00003fff0b0b7892 */ /* 0x000fe4000f8ec0ff */
[----:B------:R-:W-:Y:S02]  /*3990*/  USHF.R.S32.HI UR4, URZ, 0x7, UR4 ;  /* 0x00000007ff047899 */ /* 0x000fe40008011404 */
[----:B------:R-:W-:Y:S02]  /*39a0*/  ULOP3.LUT UR12, UR12, 0x3fff, URZ, 0xc0, !UPT ;  /* 0x00003fff0c0c7892 */ /* 0x000fe4000f8ec0ff */
[----:B------:R-:W-:Y:S01]  /*39b0*/  UISETP.LT.AND UP0, UPT, UR4, 0x1, UPT ;  /* 0x000000010400788c */ /* 0x000fe2000bf01270 */
[----:B------:R-:W-:Y:S01]  /*39c0*/  UMOV UR22, 0x0 ;  /* 0x0000000000167882 */ /* 0x000fe20000000000 */
[----:B------:R-:W-:-:S02]  /*39d0*/  UMOV UR23, 0x4100490 ;  /* 0x0410049000177882 */ /* 0x000fc40000000000 */
[----:B------:R-:W-:Y:S02]  /*39e0*/  USEL UR10, UR4, 0x1, !UP0 ;  /* 0x00000001040a7887 */ /* 0x000fe4000c000000 */
[----:B------:R-:W-:Y:S02]  /*39f0*/  ULOP3.LUT UR11, UR11, 0x10000, URZ, 0xfc, !UPT ;  /* 0x000100000b0b7892 */ /* 0x000fe4000f8efcff */
[----:B------:R-:W-:Y:S02]  /*3a00*/  ULOP3.LUT UR12, UR12, 0x10000, URZ, 0xfc, !UPT ;  /* 0x000100000c0c7892 */ /* 0x000fe4000f8efcff */
[----:B------:R-:W-:Y:S02]  /*3a10*/  UIADD3 UR10, UPT, UPT, -UR10, URZ, URZ ;  /* 0x000000ff0a0a7290 */ /* 0x000fe4000fffe1ff */
[----:B-1----:R-:W-:Y:S01]  /*3a20*/  UISETP.GE.AND UP4, UPT, UR6, 0x1, UPT ;  /* 0x000000010600788c */ /* 0x002fe2000bf86270 */
[----:B------:R-:W-:Y:S01]  /*3a30*/  UMOV UR20, 0x0 ;  /* 0x0000000000147882 */ /* 0x000fe20000000000 */
[----:B------:R-:W-:Y:S01]  /*3a40*/  UMOV UR21, 0x4100490 ;  /* 0x0410049000157882 */ /* 0x000fe20000000000 */
[----:B------:R-:W-:Y:S01]  /*3a50*/  UMOV UR18, 0x0 ;  /* 0x0000000000127882 */ /* 0x000fe20000000000 */
[----:B------:R-:W-:Y:S01]  /*3a60*/  UMOV UR19, 0x4100490 ;  /* 0x0410049000137882 */ /* 0x000fe20000000000 */
[----:B--2---:R-:W-:-:S15]  /*3a70*/  R2UR UR17, R0 ;  /* 0x00000000001172ca */ /* 0x004fde00000e0000 */
.L_x_76:
[----:B------:R-:W-:Y:S02]  /*3a80*/  LEA R0, R10, UR5, 0x3 ;  /* 0x000000050a007c11 */ /* 0x000fe4000f8e18ff */
[----:B------:R-:W-:Y:S02]  /*3a90*/  SHF.L.U32 R2, R9, 0x1f, RZ ;  /* 0x0000001f09027819 */ /* 0x000fe400000006ff */
[----:B------:R-:W-:Y:S01]  /*3aa0*/  PLOP3.LUT P0, PT, PT, PT, UP4, 0x80, 0x8 ;  /* 0x000000000008781c */ /* 0x000fe20003f0f048 */
[----:B------:R-:W-:Y:S01]  /*3ab0*/  VIADD R3, R0, 0x100 ;  /* 0x0000010000037836 */ /* 0x000fe20000000000 */
[----:B-1----:R-:W1:Y:S02]  /*3ac0*/  SYNCS.PHASECHK.TRANS64.TRYWAIT P1, [R0+URZ+0xf0], R2 ;  /* 0x0000f002000075a7 */ /* 0x002e6400080211ff */
[----:B-1-3--:R-:W-:Y:S09]  /*3ad0*/  @!P1 BRA `(.L_x_70) ;  /* 0x0000003800ac9947 */ /* 0x00aff20003800000 */
.L_x_145:
[----:B------:R-:W-:Y:S01]  /*3ae0*/  LEA R4, R10, UR5, 0x4 ;  /* 0x000000050a047c11 */ /* 0x000fe2000f8e20ff */
[----:B------:R-:W-:Y:S01]  /*3af0*/  @UP4 ULEA UR6, UR15, UR5, 0x3 ;  /* 0x000000050f064291 */ /* 0x000fe2000f8e18ff */
[----:B------:R-:W-:Y:S01]  /*3b00*/  PLOP3.LUT P2, PT, PT, PT, PT, 0x80, 0x8 ;  /* 0x000000000008781c */ /* 0x000fe20003f4f070 */
[----:B------:R-:W-:Y:S01]  /*3b10*/  ULEA UR7, UR16, UR5, 0x3 ;  /* 0x0000000510077291 */ /* 0x000fe2000f8e18ff */
[----:B------:R-:W-:Y:S02]  /*3b20*/  PRMT R3, RZ, 0x654, R3 ;  /* 0x00000654ff037816 */ /* 0x000fe40000000003 */
[----:B------:R-:W2:Y:S01]  /*3b30*/  LDS.128 R4, [R4+0x180] ;  /* 0x0001800004047984 */ /* 0x000ea20000000c00 */
[----:B-1----:R-:W-:Y:S02]  /*3b40*/  @P0 SHF.L.U32 R2, R8, 0x1f, RZ ;  /* 0x0000001f08020819 */ /* 0x002fe400000006ff */
[----:B------:R-:W-:Y:S01]  /*3b50*/  SHF.L.U32 R0, R11, 0x1f, RZ ;  /* 0x0000001f0b007819 */ /* 0x000fe200000006ff */
[----:B------:R-:W-:Y:S01]  /*3b60*/  @!PT LDS RZ, [RZ] ;  /* 0x00000000fffff984 */ /* 0x000fe20000000800 */
[----:B------:R-:W-:Y:S01]  /*3b70*/  @!PT LDS RZ, [RZ] ;  /* 0x00000000fffff984 */ /* 0x000fe20000000800 */
[----:B------:R-:W-:Y:S01]  /*3b80*/  @!PT LDS RZ, [RZ] ;  /* 0x00000000fffff984 */ /* 0x000fe20000000800 */
[----:B------:R-:W-:Y:S01]  /*3b90*/  @!PT LDS RZ, [RZ] ;  /* 0x00000000fffff984 */ /* 0x000fe20000000800 */
[----:B------:R1:W-:Y:S06]  /*3ba0*/  MEMBAR.ALL.CTA ;  /* 0x0000000000007992 */ /* 0x0003ec0000008000 */
[----:B-1----:R-:W1:Y:S02]  /*3bb0*/  FENCE.VIEW.ASYNC.S ;  /* 0x00000000000073c6 */ /* 0x002e640000000000 */
[----:B-1----:R1:W-:Y:S01]  /*3bc0*/  SYNCS.ARRIVE.TRANS64.RED.A1T0 RZ, [R3+URZ], RZ ;  /* 0x000000ff03ff79a7 */ /* 0x0023e200081004ff */
[----:B------:R1:W3:Y:S01]  /*3bd0*/  @P0 SYNCS.PHASECHK.TRANS64.TRYWAIT P2, [UR6], R2 ;  /* 0x00000002ff0005a7 */ /* 0x0002e20008041106 */
[----:B------:R-:W-:Y:S01]  /*3be0*/  ULEA.HI UR6, UR16, UR16, URZ, 0x1 ;  /* 0x0000001010067291 */ /* 0x000fe2000f8f08ff */
[----:B--2---:R-:W-:-:S03]  /*3bf0*/  LOP3.LUT P1, RZ, R6, 0x1, RZ, 0xc0, !PT ;  /* 0x0000000106ff7812 */ /* 0x004fc6000782c0ff */
[----:B------:R-:W-:Y:S02]  /*3c00*/  USHF.L.U32 UR8, UR6, 0x5, URZ ;  /* 0x0000000506087899 */ /* 0x000fe400080006ff */
[----:B------:R-:W-:Y:S02]  /*3c10*/  ULOP3.LUT UR6, UR6, 0xffe, URZ, 0xc0, !UPT ;  /* 0x00000ffe06067892 */ /* 0x000fe4000f8ec0ff */
[----:B------:R-:W-:Y:S02]  /*3c20*/  ULOP3.LUT UR8, UR8, 0xffffffc0, URZ, 0xc0, !UPT ;  /* 0xffffffc008087892 */ /* 0x000fe4000f8ec0ff */
[----:B------:R-:W-:Y:S02]  /*3c30*/  UIADD3 UR6, UPT, UPT, -UR6, UR16, URZ ;  /* 0x0000001006067290 */ /* 0x000fe4000fffe1ff */
[----:B------:R-:W-:Y:S01]  /*3c40*/  UIADD3 UR8, UPT, UPT, UR17, UR8, URZ ;  /* 0x0000000811087290 */ /* 0x000fe2000fffe0ff */
[----:B------:R-:W2:Y:S03]  /*3c50*/  SYNCS.PHASECHK.TRANS64.TRYWAIT P0, [UR7+0x130], R0 ;  /* 0x00013000ff0075a7 */ /* 0x000ea60008001107 */
[----:B------:R-:W-:Y:S01]  /*3c60*/  ULEA UR8, UR6, UR8, 0x14 ;  /* 0x0000000806087291 */ /* 0x000fe2000f8ea0ff */
[----:B-123--:R-:W-:Y:S11]  /*3c70*/  @!P0 BRA `(.L_x_71) ;  /* 0x0000003800588947 */ /* 0x00eff60003800000 */
.L_x_147:
[----:B------:R-:W-:Y:S01]  /*3c80*/  IADD3 R10, PT, PT, R10, 0x1, RZ ;  /* 0x000000010a0a7810 */ /* 0x000fe20007ffe0ff */
[----:B------:R-:W-:Y:S06]  /*3c90*/  BRA.U !UP4, `(.L_x_72) ;  /* 0x000000010cc07547 */ /* 0x000fec000b800000 */
[----:B------:R-:W-:Y:S01]  /*3ca0*/  UPLOP3.LUT UP2, UPT, UPT, UPT, UPT, 0x40, 0x4 ;  /* 0x000000000004789c */ /* 0x000fe20003f4e870 */
[----:B------:R-:W-:Y:S01]  /*3cb0*/  UMOV UR14, UR10 ;  /* 0x0000000a000e7c82 */ /* 0x000fe20008000000 */
[----:B------:R-:W-:Y:S01]  /*3cc0*/  UMOV UR13, UR4 ;  /* 0x00000004000d7c82 */ /* 0x000fe20008000000 */
[----:B------:R-:W-:-:S08]  /*3cd0*/  UMOV UR42, UR15 ;  /* 0x0000000f002a7c82 */ /* 0x000fd00008000000 */
.L_x_75:
[----:B------:R-:W-:Y:S02]  /*3ce0*/  UIADD3 UR14, UPT, UPT, UR14, 0x1, URZ ;  /* 0x000000010e0e7890 */ /* 0x000fe4000fffe0ff */
[----:B--2---:R-:W-:Y:S02]  /*3cf0*/  ULEA UR6, UR42, UR5, 0x3 ;  /* 0x000000052a067291 */ /* 0x004fe4000f8e18ff */
[----:B------:R-:W-:Y:S01]  /*3d00*/  UISETP.NE.AND UP3, UPT, UR14, URZ, UPT ;  /* 0x000000ff0e00728c */ /* 0x000fe2000bf65270 */
[----:B---3--:R-:W-:Y:S10]  /*3d10*/  @P2 BRA `(.L_x_73) ;  /* 0x00000000000c2947 */ /* 0x008ff40003800000 */
[----:B-1----:R-:W-:Y:S04]  /*3d20*/  SHF.L.U32 R2, R8, 0x1f, RZ ;  /* 0x0000001f08027819 */ /* 0x002fe800000006ff */
[----:B------:R-:W1:Y:S02]  /*3d30*/  SYNCS.PHASECHK.TRANS64.TRYWAIT P0, [UR6], R2 ;  /* 0x00000002ff0075a7 */ /* 0x000e640008001106 */
[----:B-1----:R-:W-:Y:S05]  /*3d40*/  @!P0 BRA `(.L_x_74) ;  /* 0x00000038003c8947 */ /* 0x002fea0003800000 */
.L_x_73:
[----:B------:R-:W-:Y:S01]  /*3d50*/  UISETP.NE.AND UP0, UPT, UR13, 0x1, UPT ;  /* 0x000000010d00788c */ /* 0x000fe2000bf05270 */
[----:B------:R-:W-:Y:S01]  /*3d60*/  PLOP3.LUT P2, PT, PT, PT, PT, 0x80, 0x8 ;  /* 0x000000000008781c */ /* 0x000fe20003f4f070 */
[----:B------:R-:W-:Y:S02]  /*3d70*/  UIADD3 UR15, UPT, UPT, UR42, 0x1, URZ ;  /* 0x000000012a0f7890 */ /* 0x000fe4000fffe0ff */
[----:B------:R-:W-:Y:S02]  /*3d80*/  ULEA UR28, UR42, UR12, 0x9 ;  /* 0x0000000c2a1c7291 */ /* 0x000fe4000f8e48ff */
[----:B------:R-:W-:Y:S01]  /*3d90*/  UISETP.NE.AND UP1, UPT, UR15, 0xd, UPT ;  /* 0x0000000d0f00788c */ /* 0x000fe2000bf25270 */
[----:B------:R-:W-:Y:S01]  /*3da0*/  PLOP3.LUT P0, PT, PT, PT, UP0, 0x80, 0x8 ;  /* 0x000000000008781c */ /* 0x000fe20003f0f008 */
[----:B------:R-:W-:Y:S02]  /*3db0*/  UIADD3 UR40, UPT, UPT, UR28, 0x2, URZ ;  /* 0x000000021c287890 */ /* 0x000fe4000fffe0ff */
[----:B------:R-:W-:Y:S02]  /*3dc0*/  USEL UR27, URZ, 0x1, UP1 ;  /* 0x00000001ff1b7887 */ /* 0x000fe40008800000 */
[----:B------:R-:W-:Y:S02]  /*3dd0*/  USEL UR15, UR15, URZ, UP1 ;  /* 0x000000ff0f0f7287 */ /* 0x000fe40008800000 */
[----:B------:R-:W-:Y:S02]  /*3de0*/  UIADD3 UR36, UPT, UPT, UR28, 0x4, URZ ;  /* 0x000000041c247890 */ /* 0x000fe4000fffe0ff */
[----:B------:R-:W-:Y:S01]  /*3df0*/  @UP0 ULEA UR26, UR15, UR5, 0x3 ;  /* 0x000000050f1a0291 */ /* 0x000fe2000f8e18ff */
[----:B------:R-:W-:Y:S01]  /*3e00*/  LOP3.LUT R8, R8, UR27, RZ, 0x3c, !PT ;  /* 0x0000001b08087c12 */ /* 0x000fe2000f8e3cff */
[----:B------:R-:W-:Y:S02]  /*3e10*/  UIADD3 UR32, UPT, UPT, UR28, 0x6, URZ ;  /* 0x000000061c207890 */ /* 0x000fe4000fffe0ff */
[----:B------:R-:W-:Y:S01]  /*3e20*/  UIADD3 UR6, UPT, UPT, UR6, 0x68, URZ ;  /* 0x0000006806067890 */ /* 0x000fe2000fffe0ff */
[----:B-1----:R-:W-:Y:S01]  /*3e30*/  @P0 SHF.L.U32 R0, R8, 0x1f, RZ ;  /* 0x0000001f08000819 */ /* 0x002fe200000006ff */
[----:B------:R-:W-:Y:S01]  /*3e40*/  UIADD3 UR13, UPT, UPT, UR13, -0x1, URZ ;  /* 0xffffffff0d0d7890 */ /* 0x000fe2000fffe0ff */
[----:B------:R-:W-:Y:S02]  /*3e50*/  UMOV UR29, 0x40004040 ;  /* 0x40004040001d7882 */ /* 0x000fe40000000000 */
[----:B------:R2:W3:Y:S01]  /*3e60*/  @P0 SYNCS.PHASECHK.TRANS64.TRYWAIT P2, [UR26], R0 ;  /* 0x00000000ff0005a7 */ /* 0x0004e2000804111a */
[----:B------:R-:W-:Y:S01]  /*3e70*/  ULEA UR26, UR42, UR11, 0x9 ;  /* 0x0000000b2a1a7291 */ /* 0x000fe2000f8e48ff */
[----:B------:R-:W-:Y:S01]  /*3e80*/  UMOV UR27, 0x40004040 ;  /* 0x40004040001b7882 */ /* 0x000fe20000000000 */
[----:B------:R-:W-:Y:S02]  /*3e90*/  UMOV UR41, 0x40004040 ;  /* 0x4000404000297882 */ /* 0x000fe40000000000 */
[----:B------:R-:W-:Y:S02]  /*3ea0*/  UIADD3 UR38, UPT, UPT, UR26, 0x2, URZ ;  /* 0x000000021a267890 */ /* 0x000fe4000fffe0ff */
[----:B------:R-:W-:Y:S02]  /*3eb0*/  UIADD3 UR34, UPT, UPT, UR26, 0x4, URZ ;  /* 0x000000041a227890 */ /* 0x000fe4000fffe0ff */
[----:B------:R-:W-:Y:S01]  /*3ec0*/  UIADD3 UR30, UPT, UPT, UR26, 0x6, URZ ;  /* 0x000000061a1e7890 */ /* 0x000fe2000fffe0ff */
[----:B------:R2:W-:Y:S01]  /*3ed0*/  UTCQMMA gdesc[UR26], gdesc[UR28], tmem[UR8], tmem[UR24], idesc[UR25], UP2 ;  /* 0x00ff181c1a0075ea */ /* 0x0005e20009000308 */
[----:B------:R-:W-:Y:S01]  /*3ee0*/  UPLOP3.LUT UP2, UPT, UPT, UPT, UPT, 0x80, 0x8 ;  /* 0x000000000008789c */ /* 0x000fe20003f4f070 */
[----:B------:R-:W-:Y:S01]  /*3ef0*/  UMOV UR39, 0x40004040 ;  /* 0x4000404000277882 */ /* 0x000fe20000000000 */
[----:B------:R-:W-:Y:S01]  /*3f00*/  UMOV UR37, 0x40004040 ;  /* 0x4000404000257882 */ /* 0x000fe20000000000 */
[----:B------:R2:W-:Y:S01]  /*3f10*/  UTCQMMA gdesc[UR38], gdesc[UR40], tmem[UR8], tmem[UR22], idesc[UR23], UPT ;  /* 0x00ff1628260075ea */ /* 0x0005e2000b800308 */
[----:B------:R-:W-:Y:S01]  /*3f20*/  UMOV UR35, 0x40004040 ;  /* 0x4000404000237882 */ /* 0x000fe20000000000 */
[----:B------:R-:W-:Y:S01]  /*3f30*/  UMOV UR33, 0x40004040 ;  /* 0x4000404000217882 */ /* 0x000fe20000000000 */
[----:B------:R-:W-:Y:S01]  /*3f40*/  UMOV UR31, 0x40004040 ;  /* 0x40004040001f7882 */ /* 0x000fe20000000000 */
[----:B------:R2:W-:Y:S01]  /*3f50*/  UTCQMMA gdesc[UR34], gdesc[UR36], tmem[UR8], tmem[UR20], idesc[UR21], UPT ;  /* 0x00ff1424220075ea */ /* 0x0005e2000b800308 */
[----:B------:R2:W-:Y:S01]  /*3f60*/  UTCQMMA gdesc[UR30], gdesc[UR32], tmem[UR8], tmem[UR18], idesc[UR19], UPT ;  /* 0x00ff12201e0075ea */ /* 0x0005e2000b800308 */
[----:B------:R2:W-:Y:S01]  /*3f70*/  UTCBAR.MULTICAST [UR6], URZ, UR9 ;  /* 0x000000ff060073e9 */ /* 0x0005e20008000809 */
[----:B------:R-:W-:Y:S01]  /*3f80*/  UMOV UR42, UR15 ;  /* 0x0000000f002a7c82 */ /* 0x000fe20008000000 */
[----:B------:R-:W-:Y:S05]  /*3f90*/  BRA.U UP3, `(.L_x_75) ;  /* 0xfffffffd03507547 */ /* 0x000fea000b83ffff */
.L_x_72:
[----:B------:R-:W-:Y:S01]  /*3fa0*/  UIADD3 UR16, UPT, UPT, UR16, 0x1, URZ ;  /* 0x0000000110107890 */ /* 0x000fe2000fffe0ff */
[C---:B------:R-:W-:Y:S01]  /*3fb0*/  ISETP.NE.AND P0, PT, R10.reuse, 0x2, PT ;  /* 0x000000020a00780c */ /* 0x040fe20003f05270 */
[----:B------:R-:W-:Y:S02]  /*3fc0*/  UIADD3 UR7, UPT, UPT, UR7, 0x110, URZ ;  /* 0x0000011007077890 */ /* 0x000fe4000fffe0ff */
[----:B------:R-:W-:Y:S01]  /*3fd0*/  UISETP.NE.AND UP0, UPT, UR16, 0x4, UPT ;  /* 0x000000041000788c */ /* 0x000fe2000bf05270 */
[----:B-12---:R-:W-:Y:S02]  /*3fe0*/  SEL R0, RZ, 0x1, P0 ;  /* 0x00000001ff007807 */ /* 0x006fe40000000000 */
[----:B------:R-:W-:Y:S01]  /*3ff0*/  SEL R10, R10, RZ, P0 ;  /* 0x000000ff0a0a7207 */ /* 0x000fe20000000000 */
[----:B------:R-:W-:Y:S01]  /*4000*/  USEL UR6, URZ, 0x1, UP0 ;  /* 0x00000001ff067887 */ /* 0x000fe20008000000 */
[----:B------:R-:W-:Y:S01]  /*4010*/  LOP3.LUT R9, R9, R0, RZ, 0x3c, !PT ;  /* 0x0000000009097212 */ /* 0x000fe200078e3cff */
[----:B------:R-:W-:Y:S01]  /*4020*/  USEL UR16, UR16, URZ, UP0 ;  /* 0x000000ff10107287 */ /* 0x000fe20008000000 */
[----:B------:R1:W-:Y:S03]  /*4030*/  UTCBAR [UR7], URZ ;  /* 0x000000ff070073e9 */ /* 0x0003e600080000ff */
[----:B------:R-:W-:Y:S01]  /*4040*/  LOP3.LUT R11, R11, UR6, RZ, 0x3c, !PT ;  /* 0x000000060b0b7c12 */ /* 0x000fe2000f8e3cff */
[----:B------:R-:W-:Y:S07]  /*4050*/  @P1 BRA `(.L_x_76) ;  /* 0xfffffff800881947 */ /* 0x000fee000383ffff */
[----:B------:R-:W2:Y:S01]  /*4060*/  S2UR UR4, SR_CgaCtaId ;  /* 0x00000000000479c3 */ /* 0x000ea20000008800 */
[----:B------:R-:W-:Y:S01]  /*4070*/  ELECT P0, URZ, PT ;  /* 0x0000000000ff782f */ /* 0x000fe20003800000 */
[----:B------:R-:W-:Y:S01]  /*4080*/  IMAD.MOV.U32 R0, RZ, RZ, 0x1 ;  /* 0x00000001ff007424 */ /* 0x000fe200078e00ff */
[----:B------:R-:W-:Y:S01]  /*4090*/  UIADD3 UR5, UPT, UPT, UR5, 0x130, URZ ;  /* 0x0000013005057890 */ /* 0x000fe2000fffe0ff */
[----:B------:R-:W-:Y:S01]  /*40a0*/  SHF.L.U32 R2, R11, 0x1f, RZ ;  /* 0x0000001f0b027819 */ /* 0x000fe200000006ff */
[----:B------:R-:W-:-:S03]  /*40b0*/  UMOV UR6, 0x40 ;  /* 0x0000004000067882 */ /* 0x000fc60000000000 */
[----:B------:R-:W-:Y:S01]  /*40c0*/  UVIRTCOUNT.DEALLOC.SMPOOL 0x80 ;  /* 0x000000800000784c */ /* 0x000fe20000000000 */
[----:B--2---:R-:W-:Y:S02]  /*40d0*/  ULEA UR4, UR4, UR6, 0x18 ;  /* 0x0000000604047291 */ /* 0x004fe4000f8ec0ff */
[----:B------:R-:W-:-:S07]  /*40e0*/  ULEA UR6, UR16, UR5, 0x3 ;  /* 0x0000000510067291 */ /* 0x000fce000f8e18ff */
[----:B------:R2:W-:Y:S02]  /*40f0*/  @P0 STS.U8 [UR4+0x1c], R0 ;  /* 0x00001c00ff000988 */ /* 0x0005e40008000004 */
[----:B------:R-:W4:Y:S02]  /*4100*/  SYNCS.PHASECHK.TRANS64.TRYWAIT P0, [UR6], R2 ;  /* 0x00000002ff0075a7 */ /* 0x000f240008001106 */
[----:B--2-4-:R-:W-:Y:S05]  /*4110*/  @!P0 BRA `(.L_x_77) ;  /* 0x0000003400608947 */ /* 0x014fea0003800000 */
.L_x_150:
[----:B-1----:R-:W-:-:S04]  /*4120*/  UIADD3 UR7, UPT, UPT, UR16, 0x1, URZ ;  /* 0x0000000110077890 */ /* 0x002fc8000fffe0ff */
[----:B------:R-:W-:-:S04]  /*4130*/  UISETP.NE.AND UP0, UPT, UR7, 0x4, UPT ;  /* 0x000000040700788c */ /* 0x000fc8000bf05270 */
[----:B------:R-:W-:Y:S02]  /*4140*/  USEL UR8, URZ, 0x1, UP0 ;  /* 0x00000001ff087887 */ /* 0x000fe40008000000 */
[----:B------:R-:W-:-:S04]  /*4150*/  USEL UR7, UR7, URZ, UP0 ;  /* 0x000000ff07077287 */ /* 0x000fc80008000000 */
[----:B------:R-:W-:Y:S01]  /*4160*/  ULEA UR6, UR7, UR5, 0x3 ;  /* 0x0000000507067291 */ /* 0x000fe2000f8e18ff */
[----:B--2---:R-:W-:-:S04]  /*4170*/  LOP3.LUT R2, R11, UR8, RZ, 0x3c, !PT ;  /* 0x000000080b027c12 */ /* 0x004fc8000f8e3cff */
[----:B------:R-:W-:-:S04]  /*4180*/  SHF.L.U32 R3, R2, 0x1f, RZ ;  /* 0x0000001f02037819 */ /* 0x000fc800000006ff */
[----:B------:R-:W1:Y:S02]  /*4190*/  SYNCS.PHASECHK.TRANS64.TRYWAIT P0, [UR6], R3 ;  /* 0x00000003ff0075a7 */ /* 0x000e640008001106 */
[----:B-1----:R-:W-:Y:S05]  /*41a0*/  @!P0 BRA `(.L_x_78) ;  /* 0x0000003400548947 */ /* 0x002fea0003800000 */
.L_x_152:
        /* <DEDUP_REMOVED lines=9> */
.L_x_154:
[----:B------:R-:W-:-:S04]  /*4240*/  UIADD3 UR7, UPT, UPT, UR7, 0x1, URZ ;  /* 0x0000000107077890 */ /* 0x000fc8000fffe0ff */
[----:B------:R-:W-:-:S04]  /*4250*/  UISETP.NE.AND UP0, UPT, UR7, 0x4, UPT ;  /* 0x000000040700788c */ /* 0x000fc8000bf05270 */
[----:B------:R-:W-:Y:S02]  /*4260*/  USEL UR6, URZ, 0x1, UP0 ;  /* 0x00000001ff067887 */ /* 0x000fe40008000000 */
[----:B------:R-:W-:-:S04]  /*4270*/  USEL UR7, UR7, URZ, UP0 ;  /* 0x000000ff07077287 */ /* 0x000fc80008000000 */
[----:B------:R-:W-:Y:S01]  /*4280*/  ULEA UR7, UR7, UR5, 0x3 ;  /* 0x0000000507077291 */ /* 0x000fe2000f8e18ff */
[----:B------:R-:W-:-:S04]  /*4290*/  LOP3.LUT R2, R2, UR6, RZ, 0x3c, !PT ;  /* 0x0000000602027c12 */ /* 0x000fc8000f8e3cff */
[----:B------:R-:W-:-:S04]  /*42a0*/  SHF.L.U32 R2, R2, 0x1f, RZ ;  /* 0x0000001f02027819 */ /* 0x000fc800000006ff */
[----:B------:R-:W2:Y:S02]  /*42b0*/  SYNCS.PHASECHK.TRANS64.TRYWAIT P0, [UR7], R2 ;  /* 0x00000002ff0075a7 */ /* 0x000ea40008001107 */
[----:B--2---:R-:W-:Y:S05]  /*42c0*/  @!P0 BRA `(.L_x_80) ;  /* 0x00000034003c8947 */ /* 0x004fea0003800000 */
.L_x_156:
[----:B------:R-:W-:Y:S01]  /*42d0*/  NOP ;  /* 0x0000000000007918 */ /* 0x000fe20000000000 */
[----:B-1----:R-:W1:Y:S01]  /*42e0*/  LDS R0, [UR4+0x14] ;  /* 0x00001404ff007984 */ /* 0x002e620008000800 */
[----:B------:R-:W-:Y:S01]  /*42f0*/  ULOP3.LUT UR6, UR17, 0xffff, URZ, 0xc0, !UPT ;  /* 0x0000ffff11067892 */ /* 0x000fe2000f8ec0ff */
[----:B------:R-:W-:Y:S01]  /*4300*/  UMOV UR8, 0xffff ;  /* 0x0000ffff00087882 */ /* 0x000fe20000000000 */
[----:B------:R-:W-:Y:S02]  /*4310*/  UMOV UR5, 0x1 ;  /* 0x0000000100057882 */ /* 0x000fe40000000000 */
[----:B------:R-:W-:-:S04]  /*4320*/  USHF.R.U32.HI UR6, URZ, 0x5, UR6 ;  /* 0x00000005ff067899 */ /* 0x000fc80008011606 */
[----:B------:R-:W-:Y:S02]  /*4330*/  USHF.L.U32 UR8, UR8, UR6, URZ ;  /* 0x0000000608087299 */ /* 0x000fe400080006ff */
[----:B------:R-:W-:-:S04]  /*4340*/  USHF.L.U32 UR5, UR5, UR6, URZ ;  /* 0x0000000605057299 */ /* 0x000fc800080006ff */
[----:B-1----:R-:W-:-:S04]  /*4350*/  LOP3.LUT R0, R0, UR8, RZ, 0xc0, !PT ;  /* 0x0000000800007c12 */ /* 0x002fc8000f8ec0ff */
[----:B------:R-:W-:-:S13]  /*4360*/  ISETP.NE.AND P0, PT, R0, UR8, PT ;  /* 0x0000000800007c0c */ /* 0x000fda000bf05270 */
[----:B------:R-:W-:Y:S05]  /*4370*/  @P0 BRA `(.L_x_81) ;  /* 0x0000000000580947 */ /* 0x000fea0003800000 */
[----:B------:R-:W1:Y:S02]  /*4380*/  LDS R0, [UR4+0x18] ;  /* 0x00001804ff007984 */ /* 0x000e640008000800 */
[----:B-1----:R-:W-:-:S04]  /*4390*/  LOP3.LUT R0, R0, UR5, RZ, 0xc0, !PT ;  /* 0x0000000500007c12 */ /* 0x002fc8000f8ec0ff */
[----:B------:R-:W-:-:S13]  /*43a0*/  ISETP.NE.AND P0, PT, R0, UR5, PT ;  /* 0x0000000500007c0c */ /* 0x000fda000bf05270 */
[----:B------:R-:W-:Y:S05]  /*43b0*/  @P0 BRA `(.L_x_82) ;  /* 0x00000000003c0947 */ /* 0x000fea0003800000 */
[----:B------:R-:W1:Y:S01]  /*43c0*/  S2R R2, SR_LANEID ;  /* 0x0000000000027919 */ /* 0x000e620000000000 */
[----:B------:R-:W-:Y:S01]  /*43d0*/  ULOP3.LUT UR8, URZ, UR8, URZ, 0x33, !UPT ;  /* 0x00000008ff087292 */ /* 0x000fe2000f8e33ff */
[----:B------:R-:W-:Y:S02]  /*43e0*/  VOTEU.ANY UR7, UPT, PT ;  /* 0x0000000000077886 */ /* 0x000fe400038e0100 */
[----:B------:R-:W-:-:S03]  /*43f0*/  UFLO.U32 UR7, UR7 ;  /* 0x00000007000772bd */ /* 0x000fc600080e0000 */
[----:B------:R-:W-:-:S04]  /*4400*/  IMAD.U32 R0, RZ, RZ, UR8 ;  /* 0x00000008ff007e24 */ /* 0x000fc8000f8e00ff */
[----:B------:R2:W4:Y:S02]  /*4410*/  REDUX UR6, R0 ;  /* 0x00000000000673c4 */ /* 0x0005240000000000 */
[----:B------:R1:W-:Y:S02]  /*4420*/  UTCATOMSWS.AND URZ, UR8 ;  /* 0x0000000800ff79e3 */ /* 0x0003e40008000000 */
[----:B-1----:R-:W-:Y:S02]  /*4430*/  ISETP.EQ.U32.AND P0, PT, R2, UR7, PT ;  /* 0x0000000702007c0c */ /* 0x002fe4000bf02070 */
[----:B--2---:R-:W-:Y:S02]  /*4440*/  LOP3.LUT R0, RZ, UR5, RZ, 0x33, !PT ;  /* 0x00000005ff007c12 */ /* 0x004fe4000f8e33ff */
[----:B----4-:R-:W-:Y:S02]  /*4450*/  MOV R2, UR6 ;  /* 0x0000000600027c02 */ /* 0x010fe40008000f00 */
[----:B------:R-:W1:Y:S07]  /*4460*/  REDUX UR5, R0 ;  /* 0x00000000000573c4 */ /* 0x000e6e0000000000 */
[----:B------:R2:W-:Y:S01]  /*4470*/  @P0 ATOMS.AND RZ, [UR4+0x14], R2 ;  /* 0x00001402ffff098c */ /* 0x0005e2000a800004 */
[----:B-1----:R-:W-:-:S05]  /*4480*/  IMAD.U32 R0, RZ, RZ, UR5 ;  /* 0x00000005ff007e24 */ /* 0x002fca000f8e00ff */
[----:B------:R2:W-:Y:S01]  /*4490*/  @P0 ATOMS.AND RZ, [UR4+0x18], R0 ;  /* 0x00001800ffff098c */ /* 0x0005e2000a800004 */
[----:B------:R-:W-:Y:S05]  /*44a0*/  BRA `(.L_x_83) ;  /* 0x0000000000147947 */ /* 0x000fea0003800000 */
.L_x_82:
[----:B------:R-:W-:Y:S02]  /*44b0*/  MOV R2, 0x44d0 ;  /* 0x000044d000027802 */ /* 0x000fe40000000f00 */
[----:B---3-5:R-:W-:Y:S05]  /*44c0*/  CALL.REL.NOINC `($__internal_0_$__cuda_sm10x_tcgen05_guardrail_trap_col_being_dealloced_not_returned_by_alloc) ;  /* 0x0000003400587944 */ /* 0x028fea0003c00000 */
[----:B------:R-:W-:Y:S05]  /*44d0*/  BRA `(.L_x_83) ;  /* 0x0000000000087947 */ /* 0x000fea0003800000 */
.L_x_81:
[----:B------:R-:W-:Y:S02]  /*44e0*/  MOV R2, 0x4500 ;  /* 0x0000450000027802 */ /* 0x000fe40000000f00 */
[----:B---3-5:R-:W-:Y:S05]  /*44f0*/  CALL.REL.NOINC `($__internal_2_$__cuda_sm10x_tcgen05_guardrail_trap_unallocated_columns_being_dealloced) ;  /* 0x0000003400647944 */ /* 0x028fea0003c00000 */
.L_x_83:
[----:B------:R-:W-:Y:S01]  /*4500*/  NOP ;  /* 0x0000000000007918 */ /* 0x000fe20000000000 */
[----:B------:R-:W-:Y:S05]  /*4510*/  EXIT ;  /* 0x000000000000794d */ /* 0x000fea0003800000 */
.L_x_65:
[----:B------:R-:W-:-:S09]  /*4520*/  UISETP.NE.OR UP0, UPT, UR10, 0x3, !UP5 ;  /* 0x000000030a00788c */ /* 0x000fd2000ef05670 */
[----:B------:R-:W-:Y:S05]  /*4530*/  BRA.U UP0, `(.L_x_84) ;  /* 0x0000000900e87547 */ /* 0x000fea000b800000 */
[----:B------:R-:W2:Y:S01]  /*4540*/  LDCU UR25, c[0x0][0x370] ;  /* 0x00006e00ff1977ac */ /* 0x000ea20008000800 */
[----:B------:R-:W3:Y:S01]  /*4550*/  LDC.64 R16, c[0x0][0x348] ;  /* 0x0000d200ff107b82 */ /* 0x000ee20000000a00 */
[----:B------:R-:W-:Y:S02]  /*4560*/  HFMA2 R13, -RZ, RZ, 0, 0 ;  /* 0x00000000ff0d7431 */ /* 0x000fe400000001ff */
[----:B------:R-:W-:Y:S01]  /*4570*/  IMAD.MOV.U32 R15, RZ, RZ, 0x1 ;  /* 0x00000001ff0f7424 */ /* 0x000fe200078e00ff */
[----:B------:R-:W2:Y:S01]  /*4580*/  LDCU.128 UR20, c[0x0][0xb10] ;  /* 0x00016200ff1477ac */ /* 0x000ea20008000c00 */
[----:B------:R-:W-:Y:S01]  /*4590*/  IMAD.MOV.U32 R14, RZ, RZ, RZ ;  /* 0x000000ffff0e7224 */ /* 0x000fe200078e00ff */
[----:B------:R-:W-:Y:S01]  /*45a0*/  MOV R12, 0x1000 ;  /* 0x00001000000c7802 */ /* 0x000fe20000000f00 */
[----:B------:R-:W4:Y:S01]  /*45b0*/  LDCU UR24, c[0x0][0x374] ;  /* 0x00006e80ff1877ac */ /* 0x000f220008000800 */
[----:B------:R-:W1:Y:S01]  /*45c0*/  LDC.64 R2, c[0x0][0x888] ;  /* 0x00022200ff027b82 */ /* 0x000e620000000a00 */
[----:B------:R-:W4:Y:S01]  /*45d0*/  LDCU UR13, c[0x0][0xb0c] ;  /* 0x00016180ff0d77ac */ /* 0x000f220008000800 */
[----:B------:R-:W4:Y:S06]  /*45e0*/  LDCU UR18, c[0x0][0xb20] ;  /* 0x00016400ff1277ac */ /* 0x000f2c0008000800 */
[----:B------:R-:W1:Y:S01]  /*45f0*/  LDC.64 R4, c[0x0][0x890] ;  /* 0x00022400ff047b82 */ /* 0x000e620000000a00 */
[----:B------:R-:W3:Y:S01]  /*4600*/  LDCU UR4, c[0x0][0xb30] ;  /* 0x00016600ff0477ac */ /* 0x000ee20008000800 */
[----:B------:R-:W-:Y:S01]  /*4610*/  UMOV UR19, 0x400 ;  /* 0x0000040000137882 */ /* 0x000fe20000000000 */
[----:B------:R-:W-:-:S02]  /*4620*/  UISETP.GE.AND UP0, UPT, UR37, 0x1, UPT ;  /* 0x000000012500788c */ /* 0x000fc4000bf06270 */
[----:B------:R-:W-:Y:S02]  /*4630*/  ULEA UR19, UR54, UR19, 0x18 ;  /* 0x0000001336137291 */ /* 0x000fe4000f8ec0ff */
[----:B------:R-:W-:Y:S02]  /*4640*/  UP2UR UR5, UPR, URZ, 0x1 ;  /* 0x00000001ff057883 */ /* 0x000fe40008000000 */
[----:B--2---:R-:W-:Y:S02]  /*4650*/  UIMAD.WIDE.U32 UR10, UR25, UR20, URZ ;  /* 0x00000014190a72a5 */ /* 0x004fe4000f8e00ff */
[----:B------:R-:W-:Y:S02]  /*4660*/  UIADD3 UR5, UPT, UPT, UR19, 0xd0, URZ ;  /* 0x000000d013057890 */ /* 0x000fe4000fffe0ff */
[----:B----4-:R-:W-:Y:S02]  /*4670*/  UIMAD.WIDE.U32 UR8, UR24, UR23, URZ ;  /* 0x00000017180872a5 */ /* 0x010fe4000f8e00ff */
[----:B------:R-:W-:-:S02]  /*4680*/  UPLOP3.LUT UP3, UPT, UPT, UPT, UPT, 0x40, 0x4 ;  /* 0x000000000004789c */ /* 0x000fc40003f6e870 */
[----:B------:R-:W-:Y:S01]  /*4690*/  UISETP.NE.AND UP4, UPT, UR37, 0x1, UPT ;  /* 0x000000012500788c */ /* 0x000fe2000bf85270 */
[----:B------:R-:W2:Y:S01]  /*46a0*/  LDCU.64 UR6, c[0x0][0xb28] ;  /* 0x00016500ff0677ac */ /* 0x000ea20008000a00 */
[----:B------:R-:W-:Y:S02]  /*46b0*/  UISETP.NE.AND UP6, UPT, UR13, 0x1, UPT ;  /* 0x000000010d00788c */ /* 0x000fe4000bfc5270 */
[----:B------:R-:W-:Y:S02]  /*46c0*/  UISETP.NE.AND UP5, UPT, UR22, 0x1, UPT ;  /* 0x000000011600788c */ /* 0x000fe4000bfa5270 */
[----:B------:R-:W-:Y:S02]  /*46d0*/  UPRMT UR54, UR54, 0x654, UR5 ;  /* 0x0000065436367896 */ /* 0x000fe40008000005 */
[----:B------:R-:W-:Y:S02]  /*46e0*/  USHF.R.U32.HI UR28, URZ, UR21, UR11 ;  /* 0x00000015ff1c7299 */ /* 0x000fe4000801160b */
[----:B------:R-:W-:-:S02]  /*46f0*/  USHF.R.U32.HI UR27, URZ, UR18, UR9 ;  /* 0x00000012ff1b7299 */ /* 0x000fc40008011609 */
[----:B---3--:R-:W-:-:S11]  /*4700*/  UISETP.NE.AND UP2, UPT, UR4, 0x1, UPT ;  /* 0x000000010400788c */ /* 0x008fd6000bf45270 */
.L_x_92:
[C---:B------:R-:W-:Y:S02]  /*4710*/  LEA R7, R14.reuse, UR19, 0x3 ;  /* 0x000000130e077c11 */ /* 0x040fe4000f8e18ff */
[----:B------:R-:W-:Y:S02]  /*4720*/  SHF.L.U32 R0, R13, 0x1f, RZ ;  /* 0x0000001f0d007819 */ /* 0x000fe400000006ff */
[----:B------:R-:W-:Y:S02]  /*4730*/  LEA R8, R14, UR19, 0x4 ;  /* 0x000000130e087c11 */ /* 0x000fe4000f8e20ff */
[----:B---3--:R-:W3:Y:S02]  /*4740*/  SYNCS.PHASECHK.TRANS64.TRYWAIT P0, [R7+URZ+0xf0], R0 ;  /* 0x0000f000070075a7 */ /* 0x008ee400080011ff */
[----:B---3--:R-:W-:Y:S05]  /*4750*/  @!P0 BRA `(.L_x_85) ;  /* 0x0000003000308947 */ /* 0x008fea0003800000 */
.L_x_157:
[----:B------:R-:W4:Y:S01]  /*4760*/  LDS.128 R8, [R8+0x180] ;  /* 0x0001800008087984 */ /* 0x000f220000000c00 */
[----:B------:R-:W-:Y:S01]  /*4770*/  UISETP.GE.AND UP0, UPT, UR37, 0x1, UPT ;  /* 0x000000012500788c */ /* 0x000fe2000bf06270 */
[----:B------:R-:W-:Y:S01]  /*4780*/  @!PT LDS RZ, [RZ] ;  /* 0x00000000fffff984 */ /* 0x000fe20000000800 */
[----:B------:R-:W-:Y:S01]  /*4790*/  @!PT LDS RZ, [RZ] ;  /* 0x00000000fffff984 */ /* 0x000fe20000000800 */
[----:B------:R-:W-:Y:S01]  /*47a0*/  @!PT LDS RZ, [RZ] ;  /* 0x00000000fffff984 */ /* 0x000fe20000000800 */
[----:B------:R-:W-:Y:S01]  /*47b0*/  @!PT LDS RZ, [RZ] ;  /* 0x00000000fffff984 */ /* 0x000fe20000000800 */
[----:B------:R1:W-:Y:S06]  /*47c0*/  MEMBAR.ALL.CTA ;  /* 0x0000000000007992 */ /* 0x0003ec0000008000 */
[----:B-1----:R-:W1:Y:S01]  /*47d0*/  FENCE.VIEW.ASYNC.S ;  /* 0x00000000000073c6 */ /* 0x002e620000000000 */
[----:B----4-:R-:W-:Y:S11]  /*47e0*/  LOP3.LUT P0, RZ, R10, 0x1, RZ, 0xc0, !PT ;  /* 0x000000010aff7812 */ /* 0x010ff6000780c0ff */
[----:B------:R-:W-:Y:S02]  /*47f0*/  @!UPT UIADD3 URZ, UPT, UPT, URZ, URZ, URZ ;  /* 0x000000fffffff290 */ /* 0x000fe4000fffe0ff */
[----:B-1----:R-:W-:Y:S01]  /*4800*/  VOTEU.ANY UP1, P0 ;  /* 0x0000000000ff7886 */ /* 0x002fe20000020100 */
[----:B------:R-:W-:Y:S11]  /*4810*/  PLOP3.LUT P0, PT, PT, PT, UP1, 0x80, 0x8 ;  /* 0x000000000008781c */ /* 0x000ff60003f0f018 */
[----:B------:R-:W-:Y:S02]  /*4820*/  @!UPT UIADD3 URZ, UPT, UPT, URZ, URZ, URZ ;  /* 0x000000fffffff290 */ /* 0x000fe4000fffe0ff */
[----:B---3--:R-:W-:Y:S02]  /*4830*/  @P0 SHF.R.U32.HI R0, RZ, 0x10, R9 ;  /* 0x00000010ff000819 */ /* 0x008fe40000011609 */
[----:B------:R-:W-:Y:S02]  /*4840*/  @P0 MOV R6, R8 ;  /* 0x0000000800060202 */ /* 0x000fe40000000f00 */
[----:B------:R-:W-:Y:S01]  /*4850*/  @P0 R2UR UR4, R0 ;  /* 0x00000000000402ca */ /* 0x000fe200000e0000 */
[----:B------:R-:W-:Y:S01]  /*4860*/  VIADD R0, R7, 0x100 ;  /* 0x0000010007007836 */ /* 0x000fe20000000000 */
[----:B------:R-:W-:Y:S02]  /*4870*/  @P0 LOP3.LUT R8, R9, 0xffff, RZ, 0xc0, !PT ;  /* 0x0000ffff09080812 */ /* 0x000fe400078ec0ff */
[----:B------:R-:W-:Y:S02]  /*4880*/  @P0 R2UR UR8, R6 ;  /* 0x00000000060802ca */ /* 0x000fe400000e0000 */
[----:B------:R-:W-:Y:S02]  /*4890*/  PRMT R0, RZ, 0x654, R0 ;  /* 0x00000654ff007816 */ /* 0x000fe40000000000 */
[----:B------:R-:W-:Y:S02]  /*48a0*/  @P0 R2UR UR5, R8 ;  /* 0x00000000080502ca */ /* 0x000fe400000e0000 */
[----:B------:R1:W-:Y:S03]  /*48b0*/  SYNCS.ARRIVE.TRANS64.RED.A1T0 RZ, [R0+URZ], RZ ;  /* 0x000000ff00ff79a7 */ /* 0x0003e600081004ff */
[----:B------:R-:W-:Y:S04]  /*48c0*/  @UP1 UMOV UR29, UR4 ;  /* 0x00000004001d1c82 */ /* 0x000fe80008000000 */
[----:B------:R-:W-:Y:S04]  /*48d0*/  @UP1 UMOV UR15, UR8 ;  /* 0x00000008000f1c82 */ /* 0x000fe80008000000 */
[----:B------:R-:W-:Y:S01]  /*48e0*/  @UP1 UMOV UR14, UR5 ;  /* 0x00000005000e1c82 */ /* 0x000fe20008000000 */
[----:B------:R-:W-:Y:S05]  /*48f0*/  BRA.U !UP0, `(.L_x_86) ;  /* 0x0000000108947547 */ /* 0x000fea000b800000 */
[----:B------:R-:W-:Y:S02]  /*4900*/  UIMAD.WIDE.U32 UR30, UR14, UR23, URZ ;  /* 0x000000170e1e72a5 */ /* 0x000fe4000f8e00ff */
[----:B------:R-:W-:Y:S02]  /*4910*/  UIMAD.WIDE.U32 UR40, UR15, UR20, URZ ;  /* 0x000000140f2872a5 */ /* 0x000fe4000f8e00ff */
[----:B------:R-:W-:Y:S02]  /*4920*/  USEL UR4, UR24, UR27, !UP5 ;  /* 0x0000001b18047287 */ /* 0x000fe4000e800000 */
[----:B------:R-:W-:Y:S02]  /*4930*/  USHF.R.U32.HI UR32, URZ, UR18, UR31 ;  /* 0x00000012ff207299 */ /* 0x000fe4000801161f */
[----:B--2---:R-:W-:Y:S02]  /*4940*/  UIMAD.WIDE.U32 UR38, UR4, UR6, URZ ;  /* 0x00000006042672a5 */ /* 0x004fe4000f8e00ff */
[----:B------:R-:W-:Y:S02]  /*4950*/  USEL UR9, UR25, UR28, !UP6 ;  /* 0x0000001c19097287 */ /* 0x000fe4000f000000 */
[----:B------:R-:W-:Y:S02]  /*4960*/  USEL UR8, UR14, UR32, !UP5 ;  /* 0x000000200e087287 */ /* 0x000fe4000e800000 */
[----:B------:R-:W-:Y:S02]  /*4970*/  UIMAD.WIDE.U32 UR34, UR9, UR6, URZ ;  /* 0x00000006092272a5 */ /* 0x000fe4000f8e00ff */
[----:B------:R-:W-:Y:S02]  /*4980*/  UIMAD.WIDE.U32 UR16, UR8, UR6, URZ ;  /* 0x00000006081072a5 */ /* 0x000fe4000f8e00ff */
[----:B------:R-:W-:Y:S02]  /*4990*/  @UP4 USHF.R.U32.HI UR9, URZ, UR7, UR35 ;  /* 0x00000007ff094299 */ /* 0x000fe40008011623 */
[----:B------:R-:W-:Y:S02]  /*49a0*/  USHF.R.U32.HI UR17, URZ, UR7, UR17 ;  /* 0x00000007ff117299 */ /* 0x000fe40008011611 */
[----:B------:R-:W-:Y:S02]  /*49b0*/  UIMAD UR10, UR37, UR9, URZ ;  /* 0x00000009250a72a4 */ /* 0x000fe4000f8e02ff */
[----:B------:R-:W-:Y:S01]  /*49c0*/  USEL UR17, UR8, UR17, !UP4 ;  /* 0x0000001108117287 */ /* 0x000fe2000e000000 */
[----:B------:R-:W-:Y:S02]  /*49d0*/  UMOV UR31, UR41 ;  /* 0x00000029001f7c82 */ /* 0x000fe40008000000 */
[----:B------:R-:W-:Y:S02]  /*49e0*/  USHF.R.U32.HI UR30, URZ, UR21, UR31 ;  /* 0x00000015ff1e7299 */ /* 0x000fe4000801161f */
[----:B------:R-:W-:Y:S02]  /*49f0*/  UIADD3 UR16, UPT, UPT, -UR17, URZ, URZ ;  /* 0x000000ff11107290 */ /* 0x000fe4000fffe1ff */
[----:B------:R-:W-:Y:S02]  /*4a00*/  USEL UR5, UR15, UR30, !UP6 ;  /* 0x0000001e0f057287 */ /* 0x000fe4000f000000 */
[----:B------:R-:W-:Y:S01]  /*4a10*/  UIMAD UR16, UR37, UR16, UR8 ;  /* 0x00000010251072a4 */ /* 0x000fe2000f8e0208 */
[----:B------:R-:W-:Y:S02]  /*4a20*/  UMOV UR31, UR39 ;  /* 0x00000027001f7c82 */ /* 0x000fe40008000000 */
[----:B------:R-:W-:Y:S04]  /*4a30*/  @UP4 USHF.R.U32.HI UR4, URZ, UR7, UR31 ;  /* 0x00000007ff044299 */ /* 0x000fe8000801161f */
[----:B------:R-:W-:Y:S04]  /*4a40*/  UIMAD UR4, UR37, UR4, URZ ;  /* 0x00000004250472a4 */ /* 0x000fe8000f8e02ff */
[----:B------:R-:W-:Y:S04]  /*4a50*/  UISETP.GE.AND UP0, UPT, UR8, UR4, UPT ;  /* 0x000000040800728c */ /* 0x000fe8000bf06270 */
[----:B------:R-:W-:Y:S02]  /*4a60*/  UISETP.GE.OR UP0, UPT, UR5, UR10, UP0 ;  /* 0x0000000a0500728c */ /* 0x000fe40008706670 */
[----:B------:R-:W-:Y:S09]  /*4a70*/  UIMAD.WIDE.U32 UR10, UR5, UR6, URZ ;  /* 0x00000006050a72a5 */ /* 0x000ff2000f8e00ff */
[----:B------:R-:W-:Y:S04]  /*4a80*/  @!UP0 USHF.R.U32.HI UR4, URZ, UR7, UR11 ;  /* 0x00000007ff048299 */ /* 0x000fe8000801160b */
[----:B------:R-:W-:Y:S04]  /*4a90*/  @!UP0 USEL UR4, UR5, UR4, !UP4 ;  /* 0x0000000405048287 */ /* 0x000fe8000e000000 */
[----:B------:R-:W-:Y:S02]  /*4aa0*/  @!UP0 UIMAD UR12, UR9, UR16, UR4 ;  /* 0x00000010090c82a4 */ /* 0x000fe4000f8e0204 */
[----:B------:R-:W-:Y:S02]  /*4ab0*/  @!UP0 UIADD3 UR16, UPT, UPT, UR17, -UR4, URZ ;  /* 0x8000000411108290 */ /* 0x000fe4000fffe0ff */
[----:B------:R-:W-:Y:S02]  /*4ac0*/  UIADD3 UR9, UPT, UPT, -UR5, URZ, URZ ;  /* 0x000000ff05097290 */ /* 0x000fe4000fffe1ff */
[----:B------:R-:W-:Y:S02]  /*4ad0*/  UIADD3 UR4, UPT, UPT, -UR8, URZ, URZ ;  /* 0x000000ff08047290 */ /* 0x000fe4000fffe1ff */
[----:B------:R-:W-:Y:S02]  /*4ae0*/  @!UP0 UIMAD UR8, UR16, UR37, UR5 ;  /* 0x00000025100882a4 */ /* 0x000fe4000f8e0205 */
[----:B------:R-:W-:Y:S02]  /*4af0*/  UIMAD UR15, UR13, UR9, UR15 ;  /* 0x000000090d0f72a4 */ /* 0x000fe4000f8e020f */
[----:B------:R-:W-:Y:S01]  /*4b00*/  UIMAD UR14, UR22, UR4, UR14 ;  /* 0x00000004160e72a4 */ /* 0x000fe2000f8e020e */
[----:B------:R-:W-:Y:S02]  /*4b10*/  @!UP0 UMOV UR5, UR12 ;  /* 0x0000000c00058c82 */ /* 0x000fe40008000000 */
[----:B------:R-:W-:Y:S02]  /*4b20*/  UIMAD UR15, UR5, UR13, UR15 ;  /* 0x0000000d050f72a4 */ /* 0x000fe4000f8e020f */
[----:B------:R-:W-:Y:S11]  /*4b30*/  UIMAD UR14, UR8, UR22, UR14 ;  /* 0x00000016080e72a4 */ /* 0x000ff6000f8e020e */
[----:B------:R-:W-:Y:S01]  /*4b40*/  @!UPT UIADD3 URZ, UPT, UPT, URZ, URZ, URZ ;  /* 0x000000fffffff290 */ /* 0x000fe2000fffe0ff */
.L_x_86:
[----:B------:R-:W3:Y:S01]  /*4b50*/  @!UP2 LDCU.128 UR8, c[0x0][0xb10] ;  /* 0x00016200ff08a7ac */ /* 0x000ee20008000c00 */
[C---:B------:R-:W-:Y:S02]  /*4b60*/  ISETP.NE.U32.AND P1, PT, R4.reuse, RZ, PT ;  /* 0x000000ff0400720c */ /* 0x040fe40003f25070 */
[----:B------:R-:W-:Y:S02]  /*4b70*/  ISETP.NE.U32.AND P0, PT, R4, RZ, PT ;  /* 0x000000ff0400720c */ /* 0x000fe40003f05070 */
[C---:B------:R-:W-:Y:S02]  /*4b80*/  ISETP.NE.AND.EX P1, PT, R5.reuse, RZ, PT, P1 ;  /* 0x000000ff0500720c */ /* 0x040fe40003f25310 */
[----:B------:R-:W-:Y:S01]  /*4b90*/  ISETP.NE.AND.EX P0, PT, R5, RZ, PT, P0 ;  /* 0x000000ff0500720c */ /* 0x000fe20003f05300 */
[----:B------:R-:W4:Y:S01]  /*4ba0*/  @!UP2 LDCU UR5, c[0x0][0xb0c] ;  /* 0x00016180ff05a7ac */ /* 0x000f220008000800 */
[----:B------:R-:W-:Y:S01]  /*4bb0*/  SHF.L.U32 R6, R15, 0x1f, RZ ;  /* 0x0000001f0f067819 */ /* 0x000fe200000006ff */
[----:B---3--:R-:W-:Y:S04]  /*4bc0*/  UIMAD.WIDE.U32 UR16, UR15, UR8, URZ ;  /* 0x000000080f1072a5 */ /* 0x008fe8000f8e00ff */
[----:B------:R-:W-:Y:S02]  /*4bd0*/  @!UP2 USHF.R.U32.HI UR4, URZ, UR9, UR17 ;  /* 0x00000009ff04a299 */ /* 0x000fe40008011611 */
[----:B------:R-:W-:Y:S02]  /*4be0*/  UIMAD.WIDE.U32 UR16, UR14, UR11, URZ ;  /* 0x0000000b0e1072a5 */ /* 0x000fe4000f8e00ff */
[----:B----4-:R-:W-:Y:S04]  /*4bf0*/  @!UP2 UISETP.NE.AND UP0, UPT, UR5, 0x1, UPT ;  /* 0x000000010500a88c */ /* 0x010fe8000bf05270 */
[----:B------:R-:W-:Y:S02]  /*4c00*/  @!UP2 USEL UR8, UR15, UR4, !UP0 ;  /* 0x000000040f08a287 */ /* 0x000fe4000c000000 */
[----:B------:R-:W-:Y:S01]  /*4c10*/  @!UP2 UISETP.NE.AND UP0, UPT, UR10, 0x1, UPT ;  /* 0x000000010a00a88c */ /* 0x000fe2000bf05270 */
[----:B------:R-:W3:Y:S02]  /*4c20*/  @!UP2 LDCU UR4, c[0x0][0xb20] ;  /* 0x00016400ff04a7ac */ /* 0x000ee40008000800 */
[----:B---3--:R-:W-:Y:S04]  /*4c30*/  @!UP2 USHF.R.U32.HI UR4, URZ, UR4, UR17 ;  /* 0x00000004ff04a299 */ /* 0x008fe80008011611 */
[----:B------:R-:W-:Y:S04]  /*4c40*/  @!UP2 USEL UR9, UR14, UR4, !UP0 ;  /* 0x000000040e09a287 */ /* 0x000fe8000c000000 */
[----:B------:R-:W-:Y:S02]  /*4c50*/  @!UP2 UIADD3 UR4, UPT, UPT, -UR8, UR9, URZ ;  /* 0x000000090804a290 */ /* 0x000fe4000fffe1ff */
[----:B------:R-:W-:Y:S02]  /*4c60*/  @!UP2 UIADD3 UR8, UPT, UPT, UR8, -UR9, URZ ;  /* 0x800000090808a290 */ /* 0x000fe4000fffe0ff */
[----:B------:R-:W-:Y:S02]  /*4c70*/  @!UP2 UIMAD UR15, UR4, UR5, UR15 ;  /* 0x00000005040fa2a4 */ /* 0x000fe4000f8e020f */
[----:B------:R-:W-:Y:S01]  /*4c80*/  @!UP2 UIMAD UR14, UR8, UR10, UR14 ;  /* 0x0000000a080ea2a4 */ /* 0x000fe2000f8e020e */
[----:B------:R-:W-:Y:S11]  /*4c90*/  BRA.U UP3, `(.L_x_87) ;  /* 0x0000000103107547 */ /* 0x000ff6000b800000 */
[----:B------:R-:W-:Y:S04]  /*4ca0*/  MOV R7, UR26 ;  /* 0x0000001a00077c02 */ /* 0x000fe80008000f00 */
[----:B------:R-:W-:Y:S04]  /*4cb0*/  SHF.L.U32 R7, R7, 0x1f, RZ ;  /* 0x0000001f07077819 */ /* 0x000fe800000006ff */
[----:B------:R-:W3:Y:S02]  /*4cc0*/  SYNCS.PHASECHK.TRANS64.TRYWAIT P2, [UR19+0xe8], R7 ;  /* 0x0000e807ff0075a7 */ /* 0x000ee40008041113 */
[----:B---3--:R-:W-:Y:S05]  /*4cd0*/  @!P2 BRA `(.L_x_88) ;  /* 0x0000002800e4a947 */ /* 0x008fea0003800000 */
.L_x_87:
[----:B------:R-:W-:Y:S05]  /*4ce0*/  @!P1 BRA `(.L_x_89) ;  /* 0x00000000002c9947 */ /* 0x000fea0003800000 */
[----:B------:R-:W-:Y:S01]  /*4cf0*/  ISETP.NE.U32.AND P1, PT, R2, RZ, PT ;  /* 0x000000ff0200720c */ /* 0x000fe20003f25070 */
[----:B------:R-:W-:Y:S03]  /*4d00*/  IMAD.MOV.U32 R79, RZ, RZ, 0x1 ;  /* 0x00000001ff4f7424 */ /* 0x000fe600078e00ff */
[----:B------:R-:W-:Y:S11]  /*4d10*/  ISETP.NE.AND.EX P1, PT, R3, RZ, PT, P1 ;  /* 0x000000ff0300720c */ /* 0x000ff60003f25310 */
[----:B------:R-:W-:Y:S02]  /*4d20*/  @!UPT UIADD3 URZ, UPT, UPT, URZ, URZ, URZ ;  /* 0x000000fffffff290 */ /* 0x000fe4000fffe0ff */
[----:B------:R-:W3:Y:S01]  /*4d30*/  @P1 LDC.64 R8, c[0x0][0x888] ;  /* 0x00022200ff081b82 */ /* 0x000ee20000000a00 */
[----:B-1----:R-:W-:Y:S04]  /*4d40*/  @P1 IMAD R0, R4, UR36, RZ ;  /* 0x0000002404001c24 */ /* 0x002fe8000f8e02ff */
[----:B---3--:R-:W-:Y:S04]  /*4d50*/  @P1 IMAD.WIDE R8, R0, 0x4, R8 ;  /* 0x0000000400081825 */ /* 0x008fe800078e0208 */
[----:B------:R-:W-:Y:S01]  /*4d60*/  HFMA2 R0, -RZ, RZ, 0, 5.9604644775390625e-08 ;  /* 0x00000001ff007431 */ /* 0x000fe200000001ff */
[----:B-----5:R3:W5:Y:S04]  /*4d70*/  @P1 LDG.E R39, desc[UR52][R8.64] ;  /* 0x0000003408271981 */ /* 0x020768000c1e1900 */
[----:B------:R-:W-:Y:S01]  /*4d80*/  @!P1 PRMT R79, R0, 0x7610, R79 ;  /* 0x00007610004f9816 */ /* 0x000fe2000000004f */
[----:B---3--:R-:W4:Y:S06]  /*4d90*/  @!P1 LDC R39, c[0x0][0x880] ;  /* 0x00022000ff279b82 */ /* 0x008f2c0000000800 */
.L_x_89:
[----:B----45:R-:W-:Y:S01]  /*4da0*/  @!P0 FSETP.EQ.AND P1, PT, R39, RZ, PT ;  /* 0x000000ff2700820b */ /* 0x030fe20003f22000 */
[----:B------:R-:W-:Y:S01]  /*4db0*/  @!UPT UIADD3 URZ, UPT, UPT, URZ, URZ, URZ ;  /* 0x000000fffffff290 */ /* 0x000fe2000fffe0ff */
[----:B------:R-:W-:Y:S11]  /*4dc0*/  @!P0 BRA `(.L_x_90) ;  /* 0x0000000000188947 */ /* 0x000ff60003800000 */
[----:B------:R-:W-:Y:S02]  /*4dd0*/  LOP3.LUT P0, RZ, R79, 0xff, RZ, 0xc0, !PT ;  /* 0x000000ff4fff7812 */ /* 0x000fe4000780c0ff */
[----:B------:R-:W-:Y:S04]  /*4de0*/  ISETP.NE.U32.AND P1, PT, R2, RZ, PT ;  /* 0x000000ff0200720c */ /* 0x000fe80003f25070 */
[----:B------:R-:W-:Y:S04]  /*4df0*/  ISETP.NE.AND.EX P1, PT, R3, RZ, PT, P1 ;  /* 0x000000ff0300720c */ /* 0x000fe80003f25310 */
[----:B------:R-:W-:Y:S03]  /*4e00*/  PLOP3.LUT P1, PT, P1, PT, PT, 0x8, 0x80 ;  /* 0x000000000080781c */ /* 0x000fe60000f2e170 */
[----:B------:R-:W-:Y:S11]  /*4e10*/  @P0 FSETP.EQ.AND P1, PT, R39, RZ, PT ;  /* 0x000000ff2700020b */ /* 0x000ff60003f22000 */
[----:B------:R-:W-:Y:S02]  /*4e20*/  @!UPT UIADD3 URZ, UPT, UPT, URZ, URZ, URZ ;  /* 0x000000fffffff290 */ /* 0x000fe4000fffe0ff */
.L_x_90:
[----:B------:R-:W3:Y:S01]  /*4e30*/  SYNCS.PHASECHK.TRANS64.TRYWAIT P0, [UR19+0xd8], R6 ;  /* 0x0000d806ff0075a7 */ /* 0x000ee20008001113 */
[----:B------:R-:W-:Y:S02]  /*4e40*/  ELECT P2, URZ, PT ;  /* 0x0000000000ff782f */ /* 0x000fe40003840000 */
[----:B------:R-:W-:Y:S01]  /*4e50*/  IADD3 R14, PT, PT, R14, 0x1, RZ ;  /* 0x000000010e0e7810 */ /* 0x000fe20007ffe0ff */
[----:B---3--:R-:W-:Y:S10]  /*4e60*/  @!P0 BRA `(.L_x_91) ;  /* 0x0000002800988947 */ /* 0x008ff40003800000 */
.L_x_160:
[----:B------:R-:W-:Y:S01]  /*4e70*/  PLOP3.LUT P1, PT, P1, P2, PT, 0xf2, 0x2f ;  /* 0x00000000002f781c */ /* 0x000fe20000f25e72 */
[----:B------:R-:W-:Y:S01]  /*4e80*/  UMOV UR16, 0x0 ;  /* 0x0000000000107882 */ /* 0x000fe20000000000 */
[----:B------:R-:W-:Y:S01]  /*4e90*/  UMOV UR17, 0x10000000 ;  /* 0x1000000000117882 */ /* 0x000fe20000000000 */
[----:B------:R-:W-:Y:S01]  /*4ea0*/  UMOV UR12, UR36 ;  /* 0x00000024000c7c82 */ /* 0x000fe20008000000 */
[----:B------:R-:W-:Y:S01]  /*4eb0*/  LOP3.LUT R15, R15, 0x1, RZ, 0x3c, !PT ;  /* 0x000000010f0f7812 */ /* 0x000fe200078e3cff */
[----:B------:R-:W-:Y:S01]  /*4ec0*/  UPLOP3.LUT UP3, UPT, UPT, UPT, UPT, 0x80, 0x8 ;  /* 0x000000000008789c */ /* 0x000fe20003f6f070 */
[----:B------:R-:W-:Y:S07]  /*4ed0*/  UMOV UR36, UR29 ;  /* 0x0000001d00247c82 */ /* 0x000fee0008000000 */
[----:B-1----:R-:W-:Y:S01]  /*4ee0*/  @!P1 IADD3 R6, P0, PT, R16, 0x580, RZ ;  /* 0x0000058010069810 */ /* 0x002fe20007f1e0ff */
[----:B------:R-:W-:Y:S03]  /*4ef0*/  VOTEU.ALL UP0, P1 ;  /* 0x0000000000ff7886 */ /* 0x000fe60000800000 */
[----:B------:R-:W-:Y:S01]  /*4f00*/  @!P1 R2UR UR5, R6 ;  /* 0x00000000060592ca */ /* 0x000fe200000e0000 */
[----:B------:R-:W-:Y:S01]  /*4f10*/  @!P1 IMAD.X R0, RZ, RZ, R17, P0 ;  /* 0x000000ffff009224 */ /* 0x000fe200000e0611 */
[----:B------:R-:W-:Y:S01]  /*4f20*/  @!UP0 USHF.L.U32 UR10, UR51, 0x6, URZ ;  /* 0x00000006330a8899 */ /* 0x000fe200080006ff */
[----:B------:R-:W-:Y:S01]  /*4f30*/  ISETP.NE.AND P0, PT, R14, 0x2, PT ;  /* 0x000000020e00780c */ /* 0x000fe20003f05270 */
[----:B------:R-:W-:Y:S02]  /*4f40*/  @!UP0 USHF.L.U32 UR11, UR50, 0x6, URZ ;  /* 0x00000006320b8899 */ /* 0x000fe400080006ff */
[----:B------:R-:W-:Y:S01]  /*4f50*/  @!P1 R2UR UR4, R0 ;  /* 0x00000000000492ca */ /* 0x000fe200000e0000 */
[----:B------:R-:W-:Y:S01]  /*4f60*/  @!UP0 UIADD3 UR8, UPT, UPT, UR19, 0x200, URZ ;  /* 0x0000020013088890 */ /* 0x000fe2000fffe0ff */
[----:B------:R-:W-:Y:S01]  /*4f70*/  SEL R0, RZ, 0x1, P0 ;  /* 0x00000001ff007807 */ /* 0x000fe20000000000 */
[----:B------:R-:W-:Y:S01]  /*4f80*/  @!UP0 UIADD3 UR9, UPT, UPT, UR19, 0xd0, URZ ;  /* 0x000000d013098890 */ /* 0x000fe2000fffe0ff */
[----:B------:R-:W-:Y:S01]  /*4f90*/  SEL R14, R14, RZ, P0 ;  /* 0x000000ff0e0e7207 */ /* 0x000fe20000000000 */
[----:B------:R-:W-:Y:S01]  /*4fa0*/  VOTEU.ALL UP0, P1 ;  /* 0x0000000000ff7886 */ /* 0x000fe20000800000 */
[----:B------:R-:W-:Y:S01]  /*4fb0*/  LOP3.LUT R13, R13, R0, RZ, 0x3c, !PT ;  /* 0x000000000d0d7212 */ /* 0x000fe200078e3cff */
[----:B------:R-:W-:Y:S01]  /*4fc0*/  IMAD.U32 R6, RZ, RZ, UR5 ;  /* 0x00000005ff067e24 */ /* 0x000fe2000f8e00ff */
[----:B------:R-:W-:Y:S02]  /*4fd0*/  UIADD3 UR51, UPT, UPT, UR14, UR48, URZ ;  /* 0x000000300e337290 */ /* 0x000fe4000fffe0ff */
[----:B------:R-:W-:Y:S03]  /*4fe0*/  UIADD3 UR50, UPT, UPT, UR15, UR49, URZ ;  /* 0x000000310f327290 */ /* 0x000fe6000fffe0ff */
[----:B------:R-:W-:Y:S01]  /*4ff0*/  IMAD.U32 R7, RZ, RZ, UR4 ;  /* 0x00000004ff077e24 */ /* 0x000fe2000f8e00ff */
[----:B------:R-:W-:Y:S04]  /*5000*/  @!P1 R2UR UR4, R6 ;  /* 0x00000000060492ca */ /* 0x000fe800000e0000 */
[----:B------:R-:W-:Y:S11]  /*5010*/  @!P1 R2UR UR5, R7 ;  /* 0x00000000070592ca */ /* 0x000ff600000e0000 */
[----:B------:R-:W-:Y:S02]  /*5020*/  @!UPT UIADD3 URZ, UPT, UPT, URZ, URZ, URZ ;  /* 0x000000fffffff290 */ /* 0x000fe4000fffe0ff */
[----:B------:R3:W-:Y:S01]  /*5030*/  @!UP0 UTMALDG.3D [UR8], [UR4], desc[UR16] ;  /* 0x00001008040085b4 */ /* 0x0007e20008011000 */
[----:B------:R3:W-:Y:S01]  /*5040*/  @!P1 SYNCS.ARRIVE.TRANS64.RED.A0TR RZ, [UR19+0xd0], R12 ;  /* 0x0000d00cffff99a7 */ /* 0x0007e20008300413 */
[----:B------:R-:W-:Y:S01]  /*5050*/  SYNCS.ARRIVE.TRANS64.RED.A1T0 RZ, [UR54], RZ ;  /* 0x000000ffffff79a7 */ /* 0x000fe20008100436 */
[----:B------:R-:W-:Y:S05]  /*5060*/  BRA.U UP1, `(.L_x_92) ;  /* 0xfffffff501a87547 */ /* 0x000fea000b83ffff */
[----:B------:R-:W-:Y:S07]  /*5070*/  MOV R0, UR19 ;  /* 0x0000001300007c02 */ /* 0x000fee0008000f00 */
.L_x_93:
[----:B-1----:R-:W-:-:S04]  /*5080*/  SHF.L.U32 R2, R15, 0x1f, RZ ;  /* 0x0000001f0f027819 */ /* 0x002fc800000006ff */
[----:B------:R1:W4:Y:S03]  /*5090*/  SYNCS.PHASECHK.TRANS64.TRYWAIT P0, [R0+URZ+0xd8], R2 ;  /* 0x0000d802000075a7 */ /* 0x00032600080011ff */
[----:B----4-:R-:W-:Y:S05]  /*50a0*/  @!P0 NANOSLEEP.SYNCS 0x989680 ;  /* 0x009896800000895d */ /* 0x010fea0003900000 */
[----:B------:R-:W4:Y:S02]  /*50b0*/  @!P0 SYNCS.PHASECHK.TRANS64 P0, [R0+URZ+0xd8], R2 ;  /* 0x0000d802000085a7 */ /* 0x000f2400080010ff */
[----:B--234-:R-:W-:Y:S05]  /*50c0*/  @P0 EXIT ;  /* 0x000000000000094d */ /* 0x01cfea0003800000 */
[----:B------:R-:W-:Y:S05]  /*50d0*/  BRA `(.L_x_93) ;  /* 0xfffffffc00e87947 */ /* 0x000fea000383ffff */
.L_x_84:
[----:B------:R-:W-:-:S06]  /*50e0*/  UISETP.GE.AND UP0, UPT, UR10, 0x4, UPT ;  /* 0x000000040a00788c */ /* 0x000fcc000bf06270 */
[----:B------:R-:W-:-:S13]  /*50f0*/  PLOP3.LUT P0, PT, PT, PT, UP0, 0x80, 0x8 ;  /* 0x000000000008781c */ /* 0x000fda0003f0f008 */
[----:B-1----:R-:W-:Y:S05]  /*5100*/  @!P0 EXIT ;  /* 0x000000000000894d */ /* 0x002fea0003800000 */
[----:B------:R-:W-:Y:S01]  /*5110*/  BAR.SYNC.DEFER_BLOCKING 0x6, 0xa0 ;  /* 0x0182800000007b1d */ /* 0x000fe20000010000 */
[C---:B------:R-:W-:Y:S02]  /*5120*/  IMAD.SHL.U32 R5, R76.reuse, 0x40, RZ ;  /* 0x000000404c057824 */ /* 0x040fe400078e00ff */
[----:B------:R-:W-:Y:S02]  /*5130*/  HFMA2 R81, -RZ, RZ, 0, 0 ;  /* 0x00000000ff517431 */ /* 0x000fe400000001ff */
[C---:B------:R-:W-:Y:S01]  /*5140*/  IMAD.SHL.U32 R2, R76.reuse, 0x20, RZ ;  /* 0x000000204c027824 */ /* 0x040fe200078e00ff */
[----:B------:R-:W-:Y:S01]  /*5150*/  CS2R R82, SRZ ;  /* 0x0000000000527805 */ /* 0x000fe2000001ff00 */
[----:B------:R-:W-:Y:S01]  /*5160*/  IMAD.SHL.U32 R4, R76, 0x2, RZ ;  /* 0x000000024c047824 */ /* 0x000fe200078e00ff */
[----:B------:R-:W-:Y:S01]  /*5170*/  UMOV UR57, 0x400 ;  /* 0x0000040000397882 */ /* 0x000fe20000000000 */
[----:B------:R-:W-:Y:S01]  /*5180*/  LOP3.LUT R3, R5, 0x180, RZ, 0xc0, !PT ;  /* 0x0000018005037812 */ /* 0x000fe200078ec0ff */
[----:B------:R-:W-:Y:S01]  /*5190*/  ULEA UR57, UR54, UR57, 0x18 ;  /* 0x0000003936397291 */ /* 0x000fe2000f8ec0ff */
[----:B------:R-:W-:Y:S01]  /*51a0*/  LOP3.LUT R2, R2, 0xc00, RZ, 0xc0, !PT ;  /* 0x00000c0002027812 */ /* 0x000fe200078ec0ff */
[----:B------:R-:W1:Y:S01]  /*51b0*/  LDC.64 R68, c[0x0][0x888] ;  /* 0x00022200ff447b82 */ /* 0x000e620000000a00 */
[----:B------:R-:W-:Y:S01]  /*51c0*/  LOP3.LUT R4, R3, 0x20, R4, 0xf8, !PT ;  /* 0x0000002003047812 */ /* 0x000fe200078ef804 */
[----:B------:R-:W-:Y:S01]  /*51d0*/  IMAD.SHL.U32 R3, R76, 0x8, RZ ;  /* 0x000000084c037824 */ /* 0x000fe200078e00ff */
[----:B------:R-:W-:Y:S01]  /*51e0*/  LOP3.LUT R2, R2, 0x40, R5, 0xf8, !PT ;  /* 0x0000004002027812 */ /* 0x000fe200078ef805 */
[----:B------:R-:W-:Y:S01]  /*51f0*/  IMAD.U32 R37, R76, 0x10000, RZ ;  /* 0x000100004c257824 */ /* 0x000fe200078e00ff */
[----:B------:R-:W-:Y:S01]  /*5200*/  UIADD3 UR4, UPT, UPT, UR57, 0x1200, URZ ;  /* 0x0000120039047890 */ /* 0x000fe2000fffe0ff */
[----:B------:R-:W-:Y:S01]  /*5210*/  IMAD.MOV.U32 R36, RZ, RZ, RZ ;  /* 0x000000ffff247224 */ /* 0x000fe200078e00ff */
[----:B------:R-:W-:Y:S01]  /*5220*/  LOP3.LUT R3, R4, 0x30, R3, 0x78, !PT ;  /* 0x0000003004037812 */ /* 0x000fe200078e7803 */
[----:B------:R-:W2:Y:S01]  /*5230*/  LDC.64 R74, c[0x0][0x890] ;  /* 0x00022400ff4a7b82 */ /* 0x000ea20000000a00 */
[----:B------:R-:W-:Y:S01]  /*5240*/  LOP3.LUT R2, R2, 0x200, R5, 0xf8, !PT ;  /* 0x0000020002027812 */ /* 0x000fe200078ef805 */
[----:B------:R-:W-:Y:S01]  /*5250*/  IMAD.MOV.U32 R84, RZ, RZ, RZ ;  /* 0x000000ffff547224 */ /* 0x000fe200078e00ff */
[----:B------:R-:W-:Y:S01]  /*5260*/  LOP3.LUT R37, R37, 0x600000, RZ, 0xc0, !PT ;  /* 0x0060000025257812 */ /* 0x000fe200078ec0ff */
[----:B------:R-:W-:Y:S01]  /*5270*/  IMAD.U32 R85, RZ, RZ, UR4 ;  /* 0x00000004ff557e24 */ /* 0x000fe2000f8e00ff */
[----:B------:R-:W-:Y:S01]  /*5280*/  LOP3.LUT R78, R2, R3, RZ, 0xfc, !PT ;  /* 0x00000003024e7212 */ /* 0x000fe200078efcff */
[----:B------:R-:W3:Y:S01]  /*5290*/  LDS R0, [UR57+0x1a0] ;  /* 0x0001a039ff007984 */ /* 0x000ee20008000800 */
[----:B------:R-:W-:Y:S01]  /*52a0*/  IMAD.SHL.U32 R2, R76, 0x10, RZ ;  /* 0x000000104c027824 */ /* 0x000fe200078e00ff */
[----:B------:R-:W4:Y:S01]  /*52b0*/  LDC.64 R72, c[0x0][0x8b0] ;  /* 0x00022c00ff487b82 */ /* 0x000f220000000a00 */
[----:B------:R-:W-:Y:S01]  /*52c0*/  IADD3 R77, PT, PT, R78, UR57, RZ ;  /* 0x000000394e4d7c10 */ /* 0x000fe2000fffe0ff */
[----:B------:R-:W1:Y:S02]  /*52d0*/  LDCU UR59, c[0x0][0x370] ;  /* 0x00006e00ff3b77ac */ /* 0x000e640008000800 */
[----:B------:R-:W-:Y:S01]  /*52e0*/  LOP3.LUT R2, R2, 0x20, RZ, 0xc0, !PT ;  /* 0x0000002002027812 */ /* 0x000fe200078ec0ff */
[----:B------:R-:W1:Y:S03]  /*52f0*/  LDCU.64 UR62, c[0x0][0x348] ;  /* 0x00006900ff3e77ac */ /* 0x000e660008000a00 */
[----:B------:R-:W1:Y:S01]  /*5300*/  LDC.64 R70, c[0x0][0x8a8] ;  /* 0x00022a00ff467b82 */ /* 0x000e620000000a00 */
[----:B------:R-:W-:Y:S01]  /*5310*/  IADD3 R77, PT, PT, -R2, 0x200, R77 ;  /* 0x00000200024d7810 */ /* 0x000fe20007ffe14d */
[----:B------:R-:W1:Y:S01]  /*5320*/  LDCU UR41, c[0x0][0xb0c] ;  /* 0x00016180ff2977ac */ /* 0x000e620008000800 */
[----:B------:R-:W1:Y:S01]  /*5330*/  LDCU UR55, c[0x0][0xb20] ;  /* 0x00016400ff3777ac */ /* 0x000e620008000800 */
[----:B------:R-:W1:Y:S01]  /*5340*/  LDCU UR40, c[0x0][0xb30] ;  /* 0x00016600ff2877ac */ /* 0x000e620008000800 */
[----:B------:R-:W1:Y:S01]  /*5350*/  LDCU.64 UR38, c[0x0][0xb28] ;  /* 0x00016500ff2677ac */ /* 0x000e620008000a00 */
[----:B------:R-:W1:Y:S01]  /*5360*/  LDCU.128 UR44, c[0x0][0xb10] ;  /* 0x00016200ff2c77ac */ /* 0x000e620008000c00 */
[----:B------:R-:W1:Y:S01]  /*5370*/  LDCU UR58, c[0x0][0x374] ;  /* 0x00006e80ff3a77ac */ /* 0x000e620008000800 */
[----:B------:R-:W-:Y:S01]  /*5380*/  UIADD3 UR56, UPT, UPT, UR57, 0x200, URZ ;  /* 0x0000020039387890 */ /* 0x000fe2000fffe0ff */
[----:B---3--:R-:W-:-:S11]  /*5390*/  IMAD.IADD R37, R0, 0x1, R37 ;  /* 0x0000000100257824 */ /* 0x008fd600078e0225 */
.L_x_111:
[----:B------:R-:W-:Y:S02]  /*53a0*/  LEA R3, R81, UR57, 0x3 ;  /* 0x0000003951037c11 */ /* 0x000fe4000f8e18ff */
[----:B------:R-:W-:Y:S02]  /*53b0*/  SHF.L.U32 R0, R83, 0x1f, RZ ;  /* 0x0000001f53007819 */ /* 0x000fe400000006ff */
[----:B-1----:R-:W-:Y:S02]  /*53c0*/  LEA R4, R81, UR57, 0x4 ;  /* 0x0000003951047c11 */ /* 0x002fe4000f8e20ff */
[----:B------:R-:W3:Y:S02]  /*53d0*/  SYNCS.PHASECHK.TRANS64.TRYWAIT P0, [R3+URZ+0xf0], R0 ;  /* 0x0000f000030075a7 */ /* 0x000ee400080011ff */
[----:B--23--:R-:W-:Y:S05]  /*53e0*/  @!P0 BRA `(.L_x_94) ;  /* 0x0000002400508947 */ /* 0x00cfea0003800000 */
.L_x_161:
[----:B------:R-:W1:Y:S01]  /*53f0*/  LDS.128 R4, [R4+0x180] ;  /* 0x0001800004047984 */ /* 0x000e620000000c00 */
[----:B------:R-:W-:Y:S01]  /*5400*/  UISETP.GE.AND UP0, UPT, UR37, 0x1, UPT ;  /* 0x000000012500788c */ /* 0x000fe2000bf06270 */
[----:B------:R-:W-:Y:S01]  /*5410*/  @!PT LDS RZ, [RZ] ;  /* 0x00000000fffff984 */ /* 0x000fe20000000800 */
[----:B------:R-:W-:Y:S01]  /*5420*/  @!PT LDS RZ, [RZ] ;  /* 0x00000000fffff984 */ /* 0x000fe20000000800 */
[----:B------:R-:W-:Y:S01]  /*5430*/  @!PT LDS RZ, [RZ] ;  /* 0x00000000fffff984 */ /* 0x000fe20000000800 */
[----:B------:R-:W-:Y:S01]  /*5440*/  @!PT LDS RZ, [RZ] ;  /* 0x00000000fffff984 */ /* 0x000fe20000000800 */
[----:B------:R2:W-:Y:S06]  /*5450*/  MEMBAR.ALL.CTA ;  /* 0x0000000000007992 */ /* 0x0005ec0000008000 */
[----:B--2---:R-:W2:Y:S01]  /*5460*/  FENCE.VIEW.ASYNC.S ;  /* 0x00000000000073c6 */ /* 0x004ea20000000000 */
[----:B-1----:R-:W-:Y:S11]  /*5470*/  LOP3.LUT P0, RZ, R6, 0x1, RZ, 0xc0, !PT ;  /* 0x0000000106ff7812 */ /* 0x002ff6000780c0ff */
[----:B------:R-:W-:Y:S02]  /*5480*/  @!UPT UIADD3 URZ, UPT, UPT, URZ, URZ, URZ ;  /* 0x000000fffffff290 */ /* 0x000fe4000fffe0ff */
[----:B--2---:R-:W-:Y:S01]  /*5490*/  VOTEU.ANY UP1, P0 ;  /* 0x0000000000ff7886 */ /* 0x004fe20000020100 */
[----:B------:R-:W-:Y:S01]  /*54a0*/  PLOP3.LUT P0, PT, PT, PT, UP1, 0x80, 0x8 ;  /* 0x000000000008781c */ /* 0x000fe20003f0f018 */
[----:B------:R-:W-:Y:S11]  /*54b0*/  UP2UR UR61, UPR, URZ, 0x2 ;  /* 0x00000002ff3d7883 */ /* 0x000ff60008000000 */
[----:B------:R-:W-:Y:S01]  /*54c0*/  @!UPT UIADD3 URZ, UPT, UPT, URZ, URZ, URZ ;  /* 0x000000fffffff290 */ /* 0x000fe2000fffe0ff */
        /* <DEDUP_REMOVED lines=14> */
[----:B------:R-:W-:Y:S02]  /*55b0*/  UISETP.NE.AND UP0, UPT, UR46, 0x1, UPT ;  /* 0x000000012e00788c */ /* 0x000fe4000bf05270 */
[----:B------:R-:W-:Y:S02]  /*55c0*/  USHF.R.U32.HI UR15, URZ, UR55, UR15 ;  /* 0x00000037ff0f7299 */ /* 0x000fe4000801160f */
[----:B------:R-:W-:Y:S02]  /*55d0*/  UIMAD.WIDE.U32 UR18, UR59, UR44, URZ ;  /* 0x0000002c3b1272a5 */ /* 0x000fe4000f8e00ff */
[----:B------:R-:W-:Y:S02]  /*55e0*/  UIMAD.WIDE.U32 UR20, UR42, UR47, URZ ;  /* 0x0000002f2a1472a5 */ /* 0x000fe4000f8e00ff */
[----:B------:R-:W-:Y:S02]  /*55f0*/  USEL UR4, UR58, UR15, !UP0 ;  /* 0x0000000f3a047287 */ /* 0x000fe4000c000000 */
[----:B------:R-:W-:Y:S02]  /*5600*/  UISETP.NE.AND UP2, UPT, UR37, 0x1, UPT ;  /* 0x000000012500788c */ /* 0x000fe4000bf45270 */
[----:B------:R-:W-:Y:S02]  /*5610*/  USHF.R.U32.HI UR14, URZ, UR45, UR19 ;  /* 0x0000002dff0e7299 */ /* 0x000fe40008011613 */
[----:B------:R-:W-:Y:S02]  /*5620*/  USHF.R.U32.HI UR15, URZ, UR55, UR21 ;  /* 0x00000037ff0f7299 */ /* 0x000fe40008011615 */
[----:B------:R-:W-:Y:S02]  /*5630*/  UIMAD.WIDE.U32 UR18, UR4, UR38, URZ ;  /* 0x00000026041272a5 */ /* 0x000fe4000f8e00ff */
[----:B------:R-:W-:Y:S02]  /*5640*/  UISETP.NE.AND UP1, UPT, UR41, 0x1, UPT ;  /* 0x000000012900788c */ /* 0x000fe4000bf25270 */
[----:B------:R-:W-:Y:S02]  /*5650*/  UIMAD.WIDE.U32 UR16, UR43, UR44, URZ ;  /* 0x0000002c2b1072a5 */ /* 0x000fe4000f8e00ff */
[----:B------:R-:W-:Y:S02]  /*5660*/  USEL UR8, UR42, UR15, !UP0 ;  /* 0x0000000f2a087287 */ /* 0x000fe4000c000000 */
[----:B------:R-:W-:Y:S02]  /*5670*/  USEL UR9, UR59, UR14, !UP1 ;  /* 0x0000000e3b097287 */ /* 0x000fe4000c800000 */
[----:B------:R-:W-:Y:S02]  /*5680*/  USHF.R.U32.HI UR14, URZ, UR45, UR17 ;  /* 0x0000002dff0e7299 */ /* 0x000fe40008011611 */
[----:B------:R-:W-:Y:S02]  /*5690*/  UIMAD.WIDE.U32 UR16, UR9, UR38, URZ ;  /* 0x00000026091072a5 */ /* 0x000fe4000f8e00ff */
[----:B------:R-:W-:Y:S02]  /*56a0*/  USEL UR5, UR43, UR14, !UP1 ;  /* 0x0000000e2b057287 */ /* 0x000fe4000c800000 */
[----:B------:R-:W-:Y:S02]  /*56b0*/  @UP2 USHF.R.U32.HI UR9, URZ, UR39, UR17 ;  /* 0x00000027ff092299 */ /* 0x000fe40008011611 */
[----:B------:R-:W-:Y:S02]  /*56c0*/  UIMAD.WIDE.U32 UR12, UR8, UR38, URZ ;  /* 0x00000026080c72a5 */ /* 0x000fe4000f8e00ff */
[----:B------:R-:W-:Y:S02]  /*56d0*/  UIMAD UR6, UR37, UR9, URZ ;  /* 0x00000009250672a4 */ /* 0x000fe4000f8e02ff */
[----:B------:R-:W-:Y:S01]  /*56e0*/  USHF.R.U32.HI UR11, URZ, UR39, UR13 ;  /* 0x00000027ff0b7299 */ /* 0x000fe2000801160d */
[----:B------:R-:W-:Y:S02]  /*56f0*/  UMOV UR15, UR19 ;  /* 0x00000013000f7c82 */ /* 0x000fe40008000000 */
[----:B------:R-:W-:Y:S02]  /*5700*/  @UP2 USHF.R.U32.HI UR4, URZ, UR39, UR15 ;  /* 0x00000027ff042299 */ /* 0x000fe4000801160f */
[----:B------:R-:W-:Y:S02]  /*5710*/  USEL UR12, UR8, UR11, !UP2 ;  /* 0x0000000b080c7287 */ /* 0x000fe4000d000000 */
[----:B------:R-:W-:Y:S02]  /*5720*/  UIMAD UR4, UR37, UR4, URZ ;  /* 0x00000004250472a4 */ /* 0x000fe4000f8e02ff */
[----:B------:R-:W-:Y:S02]  /*5730*/  UIADD3 UR11, UPT, UPT, -UR12, URZ, URZ ;  /* 0x000000ff0c0b7290 */ /* 0x000fe4000fffe1ff */
[----:B------:R-:W-:Y:S02]  /*5740*/  UISETP.GE.AND UP0, UPT, UR8, UR4, UPT ;  /* 0x000000040800728c */ /* 0x000fe4000bf06270 */
[----:B------:R-:W-:Y:S02]  /*5750*/  UIMAD UR11, UR37, UR11, UR8 ;  /* 0x0000000b250b72a4 */ /* 0x000fe4000f8e0208 */
[----:B------:R-:W-:Y:S02]  /*5760*/  UISETP.GE.OR UP0, UPT, UR5, UR6, UP0 ;  /* 0x000000060500728c */ /* 0x000fe40008706670 */
[----:B------:R-:W-:Y:S02]  /*5770*/  UIMAD.WIDE.U32 UR6, UR5, UR38, URZ ;  /* 0x00000026050672a5 */ /* 0x000fe4000f8e00ff */
[----:B------:R-:W-:Y:S04]  /*5780*/  UIADD3 UR6, UPT, UPT, -UR8, URZ, URZ ;  /* 0x000000ff08067290 */ /* 0x000fe8000fffe1ff */
[----:B------:R-:W-:Y:S03]  /*5790*/  UIMAD UR42, UR46, UR6, UR42 ;  /* 0x000000062e2a72a4 */ /* 0x000fe6000f8e022a */
[----:B------:R-:W-:Y:S02]  /*57a0*/  @!UP0 USHF.R.U32.HI UR4, URZ, UR39, UR7 ;  /* 0x00000027ff048299 */ /* 0x000fe40008011607 */
[----:B------:R-:W-:Y:S02]  /*57b0*/  UIADD3 UR7, UPT, UPT, -UR5, URZ, URZ ;  /* 0x000000ff05077290 */ /* 0x000fe4000fffe1ff */
[----:B------:R-:W-:Y:S02]  /*57c0*/  @!UP0 USEL UR4, UR5, UR4, !UP2 ;  /* 0x0000000405048287 */ /* 0x000fe4000d000000 */
[----:B------:R-:W-:Y:S02]  /*57d0*/  UIMAD UR43, UR41, UR7, UR43 ;  /* 0x00000007292b72a4 */ /* 0x000fe4000f8e022b */
[----:B------:R-:W-:Y:S02]  /*57e0*/  @!UP0 UIMAD UR10, UR9, UR11, UR4 ;  /* 0x0000000b090a82a4 */ /* 0x000fe4000f8e0204 */
[----:B------:R-:W-:Y:S04]  /*57f0*/  @!UP0 UIADD3 UR11, UPT, UPT, UR12, -UR4, URZ ;  /* 0x800000040c0b8290 */ /* 0x000fe8000fffe0ff */
[----:B------:R-:W-:Y:S03]  /*5800*/  @!UP0 UIMAD UR8, UR11, UR37, UR5 ;  /* 0x000000250b0882a4 */ /* 0x000fe6000f8e0205 */
[----:B------:R-:W-:Y:S02]  /*5810*/  @!UP0 UMOV UR5, UR10 ;  /* 0x0000000a00058c82 */ /* 0x000fe40008000000 */
[----:B------:R-:W-:Y:S02]  /*5820*/  UIMAD UR43, UR5, UR41, UR43 ;  /* 0x00000029052b72a4 */ /* 0x000fe4000f8e022b */
[----:B------:R-:W-:Y:S11]  /*5830*/  UIMAD UR42, UR8, UR46, UR42 ;  /* 0x0000002e082a72a4 */ /* 0x000ff6000f8e022a */
[----:B------:R-:W-:Y:S01]  /*5840*/  @!UPT UIADD3 URZ, UPT, UPT, URZ, URZ, URZ ;  /* 0x000000fffffff290 */ /* 0x000fe2000fffe0ff */
.L_x_95:
[----:B------:R-:W-:Y:S01]  /*5850*/  UISETP.NE.AND UP0, UPT, UR40, 0x1, UPT ;  /* 0x000000012800788c */ /* 0x000fe2000bf05270 */
[----:B------:R-:W-:Y:S10]  /*5860*/  IADD3 R81, PT, PT, R81, 0x1, RZ ;  /* 0x0000000151517810 */ /* 0x000ff40007ffe0ff */
[----:B------:R-:W2:Y:S01]  /*5870*/  @!UP0 LDCU.128 UR8, c[0x0][0xb10] ;  /* 0x00016200ff0887ac */ /* 0x000ea20008000c00 */
[----:B------:R-:W3:Y:S01]  /*5880*/  @!UP0 LDCU UR5, c[0x0][0xb0c] ;  /* 0x00016180ff0587ac */ /* 0x000ee20008000800 */
[----:B------:R-:W4:Y:S01]  /*5890*/  @!UP0 LDCU UR4, c[0x0][0xb20] ;  /* 0x00016400ff0487ac */ /* 0x000f220008000800 */
[----:B--2---:R-:W-:Y:S02]  /*58a0*/  UIMAD.WIDE.U32 UR6, UR43, UR8, URZ ;  /* 0x000000082b0672a5 */ /* 0x004fe4000f8e00ff */
[----:B------:R-:W-:Y:S02]  /*58b0*/  UIMAD.WIDE.U32 UR12, UR42, UR11, URZ ;  /* 0x0000000b2a0c72a5 */ /* 0x000fe4000f8e00ff */
[----:B------:R-:W-:Y:S02]  /*58c0*/  @!UP0 UISETP.NE.AND UP1, UPT, UR10, 0x1, UPT ;  /* 0x000000010a00888c */ /* 0x000fe4000bf25270 */
[----:B------:R-:W-:Y:S02]  /*58d0*/  @!UP0 USHF.R.U32.HI UR7, URZ, UR9, UR7 ;  /* 0x00000009ff078299 */ /* 0x000fe40008011607 */
[----:B---3--:R-:W-:Y:S02]  /*58e0*/  @!UP0 UISETP.NE.AND UP2, UPT, UR5, 0x1, UPT ;  /* 0x000000010500888c */ /* 0x008fe4000bf45270 */
[----:B----4-:R-:W-:Y:S02]  /*58f0*/  @!UP0 USHF.R.U32.HI UR4, URZ, UR4, UR13 ;  /* 0x00000004ff048299 */ /* 0x010fe4000801160d */
[----:B------:R-:W-:Y:S02]  /*5900*/  @!UP0 USEL UR7, UR43, UR7, !UP2 ;  /* 0x000000072b078287 */ /* 0x000fe4000d000000 */
[----:B------:R-:W-:Y:S04]  /*5910*/  @!UP0 USEL UR6, UR42, UR4, !UP1 ;  /* 0x000000042a068287 */ /* 0x000fe8000c800000 */
[----:B------:R-:W-:Y:S02]  /*5920*/  @!UP0 UIADD3 UR4, UPT, UPT, -UR7, UR6, URZ ;  /* 0x0000000607048290 */ /* 0x000fe4000fffe1ff */
[----:B------:R-:W-:Y:S02]  /*5930*/  @!UP0 UIADD3 UR6, UPT, UPT, UR7, -UR6, URZ ;  /* 0x8000000607068290 */ /* 0x000fe4000fffe0ff */
[----:B------:R-:W-:Y:S02]  /*5940*/  @!UP0 UIMAD UR43, UR4, UR5, UR43 ;  /* 0x00000005042b82a4 */ /* 0x000fe4000f8e022b */
[----:B------:R-:W-:Y:S02]  /*5950*/  @!UP0 UIMAD UR42, UR6, UR10, UR42 ;  /* 0x0000000a062a82a4 */ /* 0x000fe4000f8e022a */
[----:B------:R-:W-:Y:S09]  /*5960*/  ULOP3.LUT UP0, URZ, UR56, 0x1b0, URZ, 0xc0, !UPT ;  /* 0x000001b038ff7892 */ /* 0x000ff2000f80c0ff */
[----:B------:R-:W-:Y:S05]  /*5970*/  BRA.U !UP0, `(.L_x_96) ;  /* 0x0000000108407547 */ /* 0x000fea000b800000 */
[----:B------:R-:W2:Y:S01]  /*5980*/  LDCU.64 UR8, c[0x4][0x80] ;  /* 0x01001000ff0877ac */ /* 0x000ea20008000a00 */
[----:B------:R-:W-:Y:S01]  /*5990*/  MOV R3, 0x0 ;  /* 0x0000000000037802 */ /* 0x000fe20000000f00 */
[----:B------:R-:W-:Y:S02]  /*59a0*/  HFMA2 R12, -RZ, RZ, 0, 5.9604644775390625e-08 ;  /* 0x00000001ff0c7431 */ /* 0x000fe400000001ff */
[----:B------:R-:W-:Y:S02]  /*59b0*/  IMAD.MOV.U32 R8, RZ, RZ, 0x70 ;  /* 0x00000070ff087424 */ /* 0x000fe400078e00ff */
[----:B------:R-:W-:Y:S01]  /*59c0*/  IMAD.MOV.U32 R13, RZ, RZ, RZ ;  /* 0x000000ffff0d7224 */ /* 0x000fe200078e00ff */
[----:B------:R-:W3:Y:S01]  /*59d0*/  LDCU.64 UR6, c[0x4][0x88] ;  /* 0x01001100ff0677ac */ /* 0x000ee20008000a00 */
[----:B------:R-:W4:Y:S01]  /*59e0*/  LDC.64 R2, c[0x4][R3] ;  /* 0x0100000003027b82 */ /* 0x000f220000000a00 */
[----:B------:R-:W1:Y:S01]  /*59f0*/  LDCU.64 UR4, c[0x4][0x8] ;  /* 0x01000100ff0477ac */ /* 0x000e620008000a00 */
[----:B--2---:R-:W-:Y:S01]  /*5a00*/  MOV R5, UR9 ;  /* 0x0000000900057c02 */ /* 0x004fe20008000f00 */
[----:B------:R-:W-:Y:S01]  /*5a10*/  IMAD.U32 R4, RZ, RZ, UR8 ;  /* 0x00000008ff047e24 */ /* 0x000fe2000f8e00ff */
[----:B---3--:R-:W-:Y:S01]  /*5a20*/  MOV R7, UR7 ;  /* 0x0000000700077c02 */ /* 0x008fe20008000f00 */
[----:B------:R-:W-:Y:S01]  /*5a30*/  IMAD.U32 R6, RZ, RZ, UR6 ;  /* 0x00000006ff067e24 */ /* 0x000fe2000f8e00ff */
[----:B-1----:R-:W-:Y:S01]  /*5a40*/  MOV R11, UR5 ;  /* 0x00000005000b7c02 */ /* 0x002fe20008000f00 */
[----:B------:R-:W-:Y:S02]  /*5a50*/  IMAD.U32 R10, RZ, RZ, UR4 ;  /* 0x00000004ff0a7e24 */ /* 0x000fe4000f8e00ff */
[----:B------:R-:W-:Y:S07]  /*5a60*/  LEPC R20, `(.L_x_96) ;  /* 0x000000001014794e */ /* 0x000fee0000000000 */
[----:B----45:R-:W-:Y:S05]  /*5a70*/  CALL.ABS.NOINC R2 ;  /* 0x0000000002007343 */ /* 0x030fea0003c00000 */
.L_x_96:
[----:B------:R-:W-:Y:S01]  /*5a80*/  LOP3.LUT P0, RZ, R85, 0x1b0, RZ, 0xc0, !PT ;  /* 0x000001b055ff7812 */ /* 0x000fe2000780c0ff */
[----:B------:R-:W-:Y:S11]  /*5a90*/  BSSY.RECONVERGENT B6, `(.L_x_97) ;  /* 0x0000013000067945 */ /* 0x000ff60003800200 */
[----:B------:R-:W-:Y:S01]  /*5aa0*/  @!UPT UIADD3 URZ, UPT, UPT, URZ, URZ, URZ ;  /* 0x000000fffffff290 */ /* 0x000fe2000fffe0ff */
[----:B------:R-:W-:Y:S05]  /*5ab0*/  @!P0 BRA `(.L_x_98) ;  /* 0x0000000000408947 */ /* 0x000fea0003800000 */
        /* <DEDUP_REMOVED lines=16> */
.L_x_98:
[----:B------:R-:W-:Y:S05]  /*5bc0*/  BSYNC.RECONVERGENT B6 ;  /* 0x0000000000067941 */ /* 0x000fea0003800200 */
.L_x_97:
[----:B------:R-:W-:Y:S02]  /*5bd0*/  ISETP.NE.U32.AND P0, PT, R68, RZ, PT ;  /* 0x000000ff4400720c */ /* 0x000fe40003f05070 */
[C---:B------:R-:W-:Y:S02]  /*5be0*/  ISETP.NE.U32.AND P2, PT, R74.reuse, RZ, PT ;  /* 0x000000ff4a00720c */ /* 0x040fe40003f45070 */
[----:B------:R-:W-:Y:S02]  /*5bf0*/  ISETP.NE.AND.EX P0, PT, R69, RZ, PT, P0 ;  /* 0x000000ff4500720c */ /* 0x000fe40003f05300 */
[----:B------:R-:W-:Y:S02]  /*5c00*/  ISETP.NE.U32.AND P4, PT, R74, RZ, PT ;  /* 0x000000ff4a00720c */ /* 0x000fe40003f85070 */
[C---:B------:R-:W-:Y:S02]  /*5c10*/  ISETP.NE.AND.EX P2, PT, R75.reuse, RZ, P0, P2 ;  /* 0x000000ff4b00720c */ /* 0x040fe40000745320 */
[----:B------:R-:W-:Y:S02]  /*5c20*/  ISETP.NE.AND.EX P4, PT, R75, RZ, PT, P4 ;  /* 0x000000ff4b00720c */ /* 0x000fe40003f85340 */
[----:B------:R-:W-:Y:S02]  /*5c30*/  ISETP.NE.U32.AND P5, PT, R72, RZ, PT ;  /* 0x000000ff4800720c */ /* 0x000fe40003fa5070 */
[----:B------:R-:W-:Y:S02]  /*5c40*/  PLOP3.LUT P0, PT, PT, PT, PT, 0x8, 0x80 ;  /* 0x000000000080781c */ /* 0x000fe40003f0e170 */
[----:B------:R-:W-:Y:S05]  /*5c50*/  ISETP.NE.AND.EX P5, PT, R73, RZ, PT, P5 ;  /* 0x000000ff4900720c */ /* 0x000fea0003fa5350 */
[----:B------:R-:W-:Y:S02]  /*5c60*/  @!P2 ISETP.NE.U32.AND P1, PT, R68, RZ, PT ;  /* 0x000000ff4400a20c */ /* 0x000fe40003f25070 */
[----:B------:R-:W-:Y:S02]  /*5c70*/  @!P2 PLOP3.LUT P0, PT, P4, PT, PT, 0x80, 0x8 ;  /* 0x000000000008a81c */ /* 0x000fe4000270f070 */
[----:B------:R-:W-:Y:S01]  /*5c80*/  @!P2 ISETP.NE.AND.EX P1, PT, R69, RZ, PT, P1 ;  /* 0x000000ff4500a20c */ /* 0x000fe20003f25310 */
[----:B------:R-:W-:Y:S01]  /*5c90*/  @!UPT UIADD3 URZ, UPT, UPT, URZ, URZ, URZ ;  /* 0x000000fffffff290 */ /* 0x000fe2000fffe0ff */
[----:B------:R-:W-:Y:S11]  /*5ca0*/  @!P4 BRA `(.L_x_99) ;  /* 0x00000000002cc947 */ /* 0x000ff60003800000 */
[----:B------:R-:W-:Y:S01]  /*5cb0*/  ISETP.NE.U32.AND P3, PT, R68, RZ, PT ;  /* 0x000000ff4400720c */ /* 0x000fe20003f65070 */
[----:B------:R-:W-:Y:S03]  /*5cc0*/  IMAD.MOV.U32 R79, RZ, RZ, 0x1 ;  /* 0x00000001ff4f7424 */ /* 0x000fe600078e00ff */
[----:B------:R-:W-:Y:S11]  /*5cd0*/  ISETP.NE.AND.EX P3, PT, R69, RZ, PT, P3 ;  /* 0x000000ff4500720c */ /* 0x000ff60003f65330 */
[----:B------:R-:W-:Y:S02]  /*5ce0*/  @!UPT UIADD3 URZ, UPT, UPT, URZ, URZ, URZ ;  /* 0x000000fffffff290 */ /* 0x000fe4000fffe0ff */
[----:B------:R-:W2:Y:S01]  /*5cf0*/  @P3 LDC.64 R2, c[0x0][0x888] ;  /* 0x00022200ff023b82 */ /* 0x000ea20000000a00 */
[----:B-1----:R-:W-:Y:S04]  /*5d00*/  @P3 IMAD R0, R74, UR36, RZ ;  /* 0x000000244a003c24 */ /* 0x002fe8000f8e02ff */
[----:B--2---:R-:W-:Y:S04]  /*5d10*/  @P3 IMAD.WIDE R2, R0, 0x4, R2 ;  /* 0x0000000400023825 */ /* 0x004fe800078e0202 */
[----:B------:R-:W-:Y:S01]  /*5d20*/  HFMA2 R0, -RZ, RZ, 0, 5.9604644775390625e-08 ;  /* 0x00000001ff007431 */ /* 0x000fe200000001ff */
[----:B-----5:R2:W5:Y:S04]  /*5d30*/  @P3 LDG.E R39, desc[UR52][R2.64] ;  /* 0x0000003402273981 */ /* 0x020568000c1e1900 */
[----:B------:R-:W-:Y:S01]  /*5d40*/  @!P3 PRMT R79, R0, 0x7610, R79 ;  /* 0x00007610004fb816 */ /* 0x000fe2000000004f */
[----:B--2---:R-:W3:Y:S06]  /*5d50*/  @!P3 LDC R39, c[0x0][0x880] ;  /* 0x00022000ff27bb82 */ /* 0x004eec0000000800 */
.L_x_99:
[----:B------:R-:W-:Y:S05]  /*5d60*/  @!P5 BRA `(.L_x_100) ;  /* 0x000000000020d947 */ /* 0x000fea0003800000 */
[----:B------:R-:W-:Y:S04]  /*5d70*/  ISETP.NE.U32.AND P3, PT, R70, RZ, PT ;  /* 0x000000ff4600720c */ /* 0x000fe80003f65070 */
[----:B------:R-:W-:Y:S11]  /*5d80*/  ISETP.NE.AND.EX P3, PT, R71, RZ, PT, P3 ;  /* 0x000000ff4700720c */ /* 0x000ff60003f65330 */
[----:B------:R-:W-:Y:S02]  /*5d90*/  @!UPT UIADD3 URZ, UPT, UPT, URZ, URZ, URZ ;  /* 0x000000fffffff290 */ /* 0x000fe4000fffe0ff */
[----:B------:R-:W2:Y:S01]  /*5da0*/  @P3 LDC.64 R2, c[0x0][0x8a8] ;  /* 0x00022a00ff023b82 */ /* 0x000ea20000000a00 */
[----:B-1----:R-:W-:Y:S04]  /*5db0*/  @P3 IMAD R0, R72, UR36, RZ ;  /* 0x0000002448003c24 */ /* 0x002fe8000f8e02ff */
[----:B--2---:R-:W-:Y:S05]  /*5dc0*/  @P3 IMAD.WIDE R2, R0, 0x4, R2 ;  /* 0x0000000400023825 */ /* 0x004fea00078e0202 */
[----:B-----5:R2:W5:Y:S02]  /*5dd0*/  @P3 LDG.E R38, desc[UR52][R2.64] ;  /* 0x0000003402263981 */ /* 0x020564000c1e1900 */
[----:B--2---:R-:W4:Y:S02]  /*5de0*/  @!P3 LDC R38, c[0x0][0x8a0] ;  /* 0x00022800ff26bb82 */ /* 0x004f240000000800 */
.L_x_100:
[----:B---3-5:R-:W-:Y:S01]  /*5df0*/  @!P2 FSETP.NEU.AND P3, PT, R39, RZ, PT ;  /* 0x000000ff2700a20b */ /* 0x028fe20003f6d000 */
[----:B------:R-:W-:Y:S01]  /*5e00*/  BSSY B1, `(.L_x_101) ;  /* 0x000003b000017945 */ /* 0x000fe20003800000 */
[----:B------:R-:W-:Y:S02]  /*5e10*/  @!P2 SEL R2, RZ, 0xffffffff, P1 ;  /* 0xffffffffff02a807 */ /* 0x000fe40000800000 */
[----:B------:R-:W-:Y:S02]  /*5e20*/  CS2R R66, SRZ ;  /* 0x0000000000427805 */ /* 0x000fe4000001ff00 */
[----:B-1----:R-:W-:Y:S02]  /*5e30*/  @!P2 SEL R0, RZ, 0xffffffff, P3 ;  /* 0xffffffffff00a807 */ /* 0x002fe40001800000 */
[----:B------:R-:W-:Y:S02]  /*5e40*/  CS2R R64, SRZ ;  /* 0x0000000000407805 */ /* 0x000fe4000001ff00 */
[----:B------:R-:W-:Y:S02]  /*5e50*/  @!P2 LOP3.LUT P1, RZ, R79, 0xff, RZ, 0xc0, !PT ;  /* 0x000000ff4fffa812 */ /* 0x000fe4000782c0ff */
[----:B------:R-:W-:Y:S02]  /*5e60*/  CS2R R18, SRZ ;  /* 0x0000000000127805 */ /* 0x000fe4000001ff00 */
[----:B------:R-:W-:Y:S02]  /*5e70*/  LEA R22, R36, UR57, 0x3 ;  /* 0x0000003924167c11 */ /* 0x000fe4000f8e18ff */
[----:B------:R-:W-:Y:S02]  /*5e80*/  CS2R R16, SRZ ;  /* 0x0000000000107805 */ /* 0x000fe4000001ff00 */
[----:B------:R-:W-:Y:S02]  /*5e90*/  @P0 SEL R0, R2, R0, !P1 ;  /* 0x0000000002000207 */ /* 0x000fe40004800000 */
[----:B------:R-:W-:Y:S02]  /*5ea0*/  SHF.L.U32 R3, R84, 0x1f, RZ ;  /* 0x0000001f54037819 */ /* 0x000fe400000006ff */
[----:B------:R-:W-:Y:S02]  /*5eb0*/  @!P2 LOP3.LUT R0, R0, 0x1, RZ, 0xc0, !PT ;  /* 0x000000010000a812 */ /* 0x000fe400078ec0ff */
[----:B------:R-:W-:Y:S02]  /*5ec0*/  LEA.HI R2, R36, R36, RZ, 0x1 ;  /* 0x0000002424027211 */ /* 0x000fe400078f08ff */
[----:B------:R-:W-:Y:S02]  /*5ed0*/  ISETP.NE.U32.OR P2, PT, R0, 0x1, P2 ;  /* 0x000000010000780c */ /* 0x000fe40001745470 */
[----:B------:R-:W-:Y:S11]  /*5ee0*/  PLOP3.LUT P5, PT, PT, PT, PT, 0x8, 0x80 ;  /* 0x000000000080781c */ /* 0x000ff60003fae170 */
[----:B------:R-:W-:Y:S04]  /*5ef0*/  @P2 SHF.L.U32 R0, R82, 0x1f, RZ ;  /* 0x0000001f52002819 */ /* 0x000fe800000006ff */
[----:B------:R1:W2:Y:S01]  /*5f00*/  @P2 SYNCS.PHASECHK.TRANS64.TRYWAIT P0, [UR57+0xd0], R0 ;  /* 0x0000d000ff0025a7 */ /* 0x0002a20008001139 */
[----:B------:R3:W3:Y:S01]  /*5f10*/  SYNCS.PHASECHK.TRANS64.TRYWAIT P3, [R22+URZ+0x110], R3 ;  /* 0x00011003160075a7 */ /* 0x0006e200080611ff */
[C---:B-1----:R-:W-:Y:S01]  /*5f20*/  IMAD.SHL.U32 R0, R2.reuse, 0x20, RZ ;  /* 0x0000002002007824 */ /* 0x042fe200078e00ff */
[----:B------:R-:W-:Y:S04]  /*5f30*/  LOP3.LUT R2, R2, 0xffe, RZ, 0xc0, !PT ;  /* 0x00000ffe02027812 */ /* 0x000fe800078ec0ff */
[----:B------:R-:W-:Y:S01]  /*5f40*/  LOP3.LUT R0, R0, 0xffffffc0, RZ, 0xc0, !PT ;  /* 0xffffffc000007812 */ /* 0x000fe200078ec0ff */
[----:B------:R-:W-:Y:S04]  /*5f50*/  IMAD.IADD R2, R36, 0x1, -R2 ;  /* 0x0000000124027824 */ /* 0x000fe800078e0a02 */
[----:B------:R-:W-:Y:S04]  /*5f60*/  IMAD.IADD R0, R37, 0x1, R0 ;  /* 0x0000000125007824 */ /* 0x000fe800078e0200 */
[----:B------:R-:W-:Y:S01]  /*5f70*/  IMAD R2, R2, 0x100000, R0 ;  /* 0x0010000002027824 */ /* 0x000fe200078e0200 */
[----:B--2---:R-:W-:Y:S01]  /*5f80*/  @P2 PLOP3.LUT P5, PT, P0, PT, PT, 0x8, 0x80 ;  /* 0x000000000080281c */ /* 0x004fe200007ae170 */
[----:B------:R-:W-:Y:S01]  /*5f90*/  @!UPT UIADD3 URZ, UPT, UPT, URZ, URZ, URZ ;  /* 0x000000fffffff290 */ /* 0x000fe2000fffe0ff */
[----:B---3--:R-:W-:Y:S11]  /*5fa0*/  @!P2 BRA `(.L_x_102) ;  /* 0x000000000080a947 */ /* 0x008ff60003800000 */
[----:B------:R-:W-:Y:S01]  /*5fb0*/  ISETP.NE.U32.AND P0, PT, R68, RZ, PT ;  /* 0x000000ff4400720c */ /* 0x000fe20003f05070 */
[----:B------:R-:W-:Y:S01]  /*5fc0*/  BSSY B0, `(.L_x_103) ;  /* 0x0000012000007945 */ /* 0x000fe20003800000 */
[----:B------:R-:W-:Y:S02]  /*5fd0*/  FSETP.NEU.AND P2, PT, R39, RZ, PT ;  /* 0x000000ff2700720b */ /* 0x000fe40003f4d000 */
[----:B------:R-:W-:Y:S02]  /*5fe0*/  CS2R R18, SRZ ;  /* 0x0000000000127805 */ /* 0x000fe4000001ff00 */
[----:B------:R-:W-:Y:S02]  /*5ff0*/  ISETP.NE.AND.EX P0, PT, R69, RZ, PT, P0 ;  /* 0x000000ff4500720c */ /* 0x000fe40003f05300 */
[----:B------:R-:W-:Y:S02]  /*6000*/  CS2R R16, SRZ ;  /* 0x0000000000107805 */ /* 0x000fe4000001ff00 */
[----:B------:R-:W-:Y:S02]  /*6010*/  LOP3.LUT P1, RZ, R79, 0xff, RZ, 0xc0, !PT ;  /* 0x000000ff4fff7812 */ /* 0x000fe4000782c0ff */
[----:B------:R-:W-:Y:S02]  /*6020*/  CS2R R66, SRZ ;  /* 0x0000000000427805 */ /* 0x000fe4000001ff00 */
[----:B------:R-:W-:Y:S02]  /*6030*/  SEL R0, RZ, 0xffffffff, P2 ;  /* 0xffffffffff007807 */ /* 0x000fe40001000000 */
[----:B------:R-:W-:Y:S02]  /*6040*/  CS2R R64, SRZ ;  /* 0x0000000000407805 */ /* 0x000fe4000001ff00 */
[----:B------:R-:W-:Y:S04]  /*6050*/  SEL R4, RZ, 0xffffffff, P0 ;  /* 0xffffffffff047807 */ /* 0x000fe80000000000 */
[----:B------:R-:W-:Y:S04]  /*6060*/  @P4 SEL R0, R4, R0, !P1 ;  /* 0x0000000004004207 */ /* 0x000fe80004800000 */
[----:B------:R-:W-:Y:S04]  /*6070*/  LOP3.LUT R0, R0, 0x1, RZ, 0xc0, !PT ;  /* 0x0000000100007812 */ /* 0x000fe800078ec0ff */
[----:B------:R-:W-:Y:S01]  /*6080*/  ISETP.NE.U32.AND P0, PT, R0, 0x1, PT ;  /* 0x000000010000780c */ /* 0x000fe20003f05070 */
[----:B------:R-:W-:Y:S01]  /*6090*/  @!UPT UIADD3 URZ, UPT, UPT, URZ, URZ, URZ ;  /* 0x000000fffffff290 */ /* 0x000fe2000fffe0ff */
[----:B------:R-:W-:Y:S11]  /*60a0*/  @!P5 BRA `(.L_x_104) ;  /* 0x00000000000cd947 */ /* 0x000ff60003800000 */
[----:B------:R-:W-:Y:S04]  /*60b0*/  SHF.L.U32 R4, R82, 0x1f, RZ ;  /* 0x0000001f52047819 */ /* 0x000fe800000006ff */
[----:B------:R-:W1:Y:S02]  /*60c0*/  SYNCS.PHASECHK.TRANS64.TRYWAIT P1, [UR57+0xd0], R4 ;  /* 0x0000d004ff0075a7 */ /* 0x000e640008021139 */
[----:B-1----:R-:W-:Y:S05]  /*60d0*/  @!P1 BRA `(.L_x_105) ;  /* 0x0000001800289947 */ /* 0x002fea0003800000 */
.L_x_104:
[----:B------:R-:W-:Y:S05]  /*60e0*/  BSYNC B0 ;  /* 0x0000000000007941 */ /* 0x000fea0003800000 */
.L_x_103:
[----:B------:R2:W3:Y:S01]  /*60f0*/  @P0 LDS.128 R16, [R78+UR57+0x200] ;  /* 0x000200394e100984 */ /* 0x0004e20008000c00 */
[----:B------:R-:W-:Y:S01]  /*6100*/  UIADD3 UR4, UPT, UPT, UR57, 0xd8, URZ ;  /* 0x000000d839047890 */ /* 0x000fe2000fffe0ff */
[----:B------:R-:W-:Y:S02]  /*6110*/  LOP3.LUT R82, R82, 0x1, RZ, 0x3c, !PT ;  /* 0x0000000152527812 */ /* 0x000fe400078e3cff */
[----:B------:R2:W1:Y:S01]  /*6120*/  @P0 LDS.128 R64, [R77+0x10] ;  /* 0x000010004d400984 */ /* 0x0004620000000c00 */
[----:B------:R-:W-:Y:S01]  /*6130*/  UPRMT UR4, UR54, 0x654, UR4 ;  /* 0x0000065436047896 */ /* 0x000fe20008000004 */
[----:B------:R-:W-:Y:S01]  /*6140*/  @!PT LDS RZ, [RZ] ;  /* 0x00000000fffff984 */ /* 0x000fe20000000800 */
[----:B------:R-:W-:Y:S01]  /*6150*/  @!PT LDS RZ, [RZ] ;  /* 0x00000000fffff984 */ /* 0x000fe20000000800 */
[----:B------:R-:W-:Y:S01]  /*6160*/  @!PT LDS RZ, [RZ] ;  /* 0x00000000fffff984 */ /* 0x000fe20000000800 */
[----:B------:R-:W-:Y:S01]  /*6170*/  @!PT LDS RZ, [RZ] ;  /* 0x00000000fffff984 */ /* 0x000fe20000000800 */
[----:B------:R5:W-:Y:S06]  /*6180*/  MEMBAR.ALL.CTA ;  /* 0x0000000000007992 */ /* 0x000bec0000008000 */
[----:B-----5:R-:W5:Y:S02]  /*6190*/  FENCE.VIEW.ASYNC.S ;  /* 0x00000000000073c6 */ /* 0x020f640000000000 */
[----:B-----5:R-:W-:Y:S03]  /*61a0*/  SYNCS.ARRIVE.TRANS64.RED.A1T0 RZ, [UR4], RZ ;  /* 0x000000ffffff79a7 */ /* 0x020fe60008100404 */
.L_x_102:
[----:B------:R-:W-:Y:S05]  /*61b0*/  BSYNC B1 ;  /* 0x0000000000017941 */ /* 0x000fea0003800000 */
.L_x_101:
[----:B-1----:R-:W-:Y:S04]  /*61c0*/  SHF.R.U32.HI R0, RZ, 0x15, R2 ;  /* 0x00000015ff007819 */ /* 0x002fe80000011602 */
[----:B------:R-:W-:Y:S01]  /*61d0*/  LOP3.LUT P0, RZ, R0, 0x3, R80, 0x48, !PT ;  /* 0x0000000300ff7812 */ /* 0x000fe20007804850 */
[----:B------:R-:W-:Y:S01]  /*61e0*/  @!UPT UIADD3 URZ, UPT, UPT, URZ, URZ, URZ ;  /* 0x000000fffffff290 */ /* 0x000fe2000fffe0ff */
[----:B------:R-:W-:Y:S11]  /*61f0*/  @P3 BRA `(.L_x_106) ;  /* 0x0000000000083947 */ /* 0x000ff60003800000 */
[----:B------:R-:W1:Y:S02]  /*6200*/  SYNCS.PHASECHK.TRANS64.TRYWAIT P1, [R22+URZ+0x110], R3 ;  /* 0x00011003160075a7 */ /* 0x000e6400080211ff */
[----:B-1----:R-:W-:Y:S05]  /*6210*/  @!P1 BRA `(.L_x_107) ;  /* 0x0000001400f09947 */ /* 0x002fea0003800000 */
.L_x_106:
[----:B------:R-:W-:Y:S05]  /*6220*/  @!P0 BRA `(.L_x_108) ;  /* 0x0000000000408947 */ /* 0x000fea0003800000 */
[----:B------:R-:W1:Y:S01]  /*6230*/  LDCU.64 UR8, c[0x4][0x70] ;  /* 0x01000e00ff0877ac */ /* 0x000e620008000a00 */
[----:B------:R-:W-:Y:S01]  /*6240*/  MOV R15, 0x0 ;  /* 0x00000000000f7802 */ /* 0x000fe20000000f00 */
[----:B------:R-:W-:Y:S02]  /*6250*/  HFMA2 R12, -RZ, RZ, 0, 5.9604644775390625e-08 ;  /* 0x00000001ff0c7431 */ /* 0x000fe400000001ff */
[----:B------:R-:W-:Y:S02]  /*6260*/  IMAD.MOV.U32 R8, RZ, RZ, 0x192 ;  /* 0x00000192ff087424 */ /* 0x000fe400078e00ff */
[----:B------:R-:W-:Y:S01]  /*6270*/  IMAD.MOV.U32 R13, RZ, RZ, RZ ;  /* 0x000000ffff0d7224 */ /* 0x000fe200078e00ff */
[----:B------:R-:W5:Y:S01]  /*6280*/  LDCU.64 UR6, c[0x4][0x78] ;  /* 0x01000f00ff0677ac */ /* 0x000f620008000a00 */
[----:B------:R-:W2:Y:S01]  /*6290*/  LDC.64 R14, c[0x4][R15] ;  /* 0x010000000f0e7b82 */ /* 0x000ea20000000a00 */
[----:B------:R-:W3:Y:S01]  /*62a0*/  LDCU.64 UR4, c[0x4][0x10] ;  /* 0x01000200ff0477ac */ /* 0x000ee20008000a00 */
[----:B-1----:R-:W-:Y:S01]  /*62b0*/  MOV R5, UR9 ;  /* 0x0000000900057c02 */ /* 0x002fe20008000f00 */
[----:B------:R-:W-:Y:S01]  /*62c0*/  IMAD.U32 R4, RZ, RZ, UR8 ;  /* 0x00000008ff047e24 */ /* 0x000fe2000f8e00ff */
[----:B-----5:R-:W-:Y:S01]  /*62d0*/  MOV R7, UR7 ;  /* 0x0000000700077c02 */ /* 0x020fe20008000f00 */
[----:B------:R-:W-:Y:S01]  /*62e0*/  IMAD.U32 R6, RZ, RZ, UR6 ;  /* 0x00000006ff067e24 */ /* 0x000fe2000f8e00ff */
[----:B---3--:R-:W-:Y:S01]  /*62f0*/  MOV R11, UR5 ;  /* 0x00000005000b7c02 */ /* 0x008fe20008000f00 */
[----:B------:R-:W-:Y:S02]  /*6300*/  IMAD.U32 R10, RZ, RZ, UR4 ;  /* 0x00000004ff0a7e24 */ /* 0x000fe4000f8e00ff */
[----:B------:R-:W-:Y:S07]  /*6310*/  LEPC R20, `(.L_x_108) ;  /* 0x000000001014794e */ /* 0x000fee0000000000 */
[----:B--2-4-:R-:W-:Y:S05]  /*6320*/  CALL.ABS.NOINC R14 ;  /* 0x000000000e007343 */ /* 0x014fea0003c00000 */
.L_x_108:
[----:B------:R-:W-:Y:S01]  /*6330*/  LOP3.LUT P0, RZ, R76, 0x60, RZ, 0xc0, !PT ;  /* 0x000000604cff7812 */ /* 0x000fe2000780c0ff */
[----:B------:R-:W-:Y:S05]  /*6340*/  WARPSYNC.ALL ;  /* 0x0000000000007948 */ /* 0x000fea0003800000 */
[----:B------:R-:W-:Y:S01]  /*6350*/  R2UR UR4, R2 ;  /* 0x00000000020472ca */ /* 0x000fe200000e0000 */
[----:B------:R-:W-:Y:S01]  /*6360*/  BSSY.RECONVERGENT B0, `(.L_x_109) ;  /* 0x000009f000007945 */ /* 0x000fe20003800200 */
[-C--:B---3--:R-:W-:Y:S02]  /*6370*/  F2FP.F16.E5M2.UNPACK_B R2, R16.reuse ;  /* 0x00000010ff02723e */ /* 0x088fe400020004ff */
[----:B------:R-:W-:Y:S02]  /*6380*/  F2FP.F16.E5M2.UNPACK_B R16, R16.H1 ;  /* 0x00000010ff10723e */ /* 0x000fe400030004ff */
[----:B------:R-:W-:Y:S01]  /*6390*/  R2UR UR5, R22 ;  /* 0x00000000160572ca */ /* 0x000fe200000e0000 */
[----:B------:R-:W-:Y:S01]  /*63a0*/  HADD2.F32 R0, -RZ, R2.H0_H0 ;  /* 0x20000002ff007230 */ /* 0x000fe20000004100 */
[-C--:B------:R-:W-:Y:S01]  /*63b0*/  F2FP.F16.E5M2.UNPACK_B R42, R17.reuse ;  /* 0x00000011ff2a723e */ /* 0x080fe200020004ff */
[--C-:B------:R-:W-:Y:S01]  /*63c0*/  HADD2.F32 R3, -RZ, R16.reuse.H0_H0 ;  /* 0x20000010ff037230 */ /* 0x100fe20000004100 */
[----:B------:R-:W-:Y:S01]  /*63d0*/  F2FP.F16.E5M2.UNPACK_B R44, R17.H1 ;  /* 0x00000011ff2c723e */ /* 0x000fe200030004ff */
[----:B------:R-:W-:Y:S01]  /*63e0*/  HADD2.F32 R40, -RZ, R16.H1_H1 ;  /* 0x30000010ff287230 */ /* 0x000fe20000004100 */
[-C--:B------:R-:W-:Y:S01]  /*63f0*/  F2FP.F16.E5M2.UNPACK_B R46, R18.reuse ;  /* 0x00000012ff2e723e */ /* 0x080fe200020004ff */
[----:B------:R-:W-:Y:S01]  /*6400*/  HADD2.F32 R2, -RZ, R2.H1_H1 ;  /* 0x30000002ff027230 */ /* 0x000fe20000004100 */
[----:B------:R-:W-:Y:S01]  /*6410*/  F2FP.F16.E5M2.UNPACK_B R48, R18.H1 ;  /* 0x00000012ff30723e */ /* 0x000fe200030004ff */
[--C-:B------:R-:W-:Y:S01]  /*6420*/  HADD2.F32 R41, -RZ, R42.reuse.H0_H0 ;  /* 0x2000002aff297230 */ /* 0x100fe20000004100 */
[-C--:B------:R-:W-:Y:S01]  /*6430*/  F2FP.F16.E5M2.UNPACK_B R50, R19.reuse ;  /* 0x00000013ff32723e */ /* 0x080fe200020004ff */
[----:B------:R-:W-:Y:S01]  /*6440*/  HADD2.F32 R42, -RZ, R42.H1_H1 ;  /* 0x3000002aff2a7230 */ /* 0x000fe20000004100 */
[----:B------:R-:W-:Y:S01]  /*6450*/  F2FP.F16.E5M2.UNPACK_B R52, R19.H1 ;  /* 0x00000013ff34723e */ /* 0x000fe200030004ff */
[----:B------:R-:W-:Y:S01]  /*6460*/  HADD2.F32 R43, -RZ, R44.H0_H0 ;  /* 0x2000002cff2b7230 */ /* 0x000fe20000004100 */
[----:B------:R-:W-:Y:S01]  /*6470*/  LDTM.16dp32bit_t0_t15.x32 R4, tmem[UR4] ;  /* 0x00000004000479ee */ /* 0x000fe20008a80000 */
[----:B------:R-:W1:Y:S01]  /*6480*/  LDTM.16dp32bit_t16_t31.x32 R4, tmem[UR4+0x20] ;  /* 0x00002004000479ee */ /* 0x000e620008aa0000 */
[----:B------:R-:W-:Y:S01]  /*6490*/  NOP ;  /* 0x0000000000007918 */ /* 0x000fe20000000000 */
[----:B------:R-:W-:Y:S01]  /*64a0*/  UIADD3 UR5, UPT, UPT, UR5, 0x130, URZ ;  /* 0x0000013005057890 */ /* 0x000fe2000fffe0ff */
[--C-:B------:R-:W-:Y:S01]  /*64b0*/  HADD2.F32 R45, -RZ, R46.reuse.H0_H0 ;  /* 0x2000002eff2d7230 */ /* 0x100fe20000004100 */
[----:B------:R-:W-:Y:S01]  /*64c0*/  F2FP.F16.E5M2.UNPACK_B R54, R64 ;  /* 0x00000040ff36723e */ /* 0x000fe200020004ff */
[----:B------:R-:W-:Y:S01]  /*64d0*/  HADD2.F32 R46, -RZ, R46.H1_H1 ;  /* 0x3000002eff2e7230 */ /* 0x000fe20000004100 */
[----:B------:R-:W-:Y:S01]  /*64e0*/  UPRMT UR5, UR54, 0x654, UR5 ;  /* 0x0000065436057896 */ /* 0x000fe20008000005 */
[--C-:B------:R-:W-:Y:S01]  /*64f0*/  HADD2.F32 R49, -RZ, R50.reuse.H0_H0 ;  /* 0x20000032ff317230 */ /* 0x100fe20000004100 */
[-C--:B------:R-:W-:Y:S01]  /*6500*/  F2FP.F16.E5M2.UNPACK_B R58, R65.reuse ;  /* 0x00000041ff3a723e */ /* 0x080fe200020004ff */
[----:B------:R-:W-:Y:S01]  /*6510*/  HADD2.F32 R50, -RZ, R50.H1_H1 ;  /* 0x30000032ff327230 */ /* 0x000fe20000004100 */
[----:B------:R-:W-:Y:S01]  /*6520*/  F2FP.F16.E5M2.UNPACK_B R62, R66 ;  /* 0x00000042ff3e723e */ /* 0x000fe200020004ff */
[--C-:B------:R-:W-:Y:S01]  /*6530*/  HADD2.F32 R53, -RZ, R54.reuse.H0_H0 ;  /* 0x20000036ff357230 */ /* 0x100fe20000004100 */
[----:B------:R-:W-:Y:S01]  /*6540*/  F2FP.F16.E5M2.UNPACK_B R56, R64.H1 ;  /* 0x00000040ff38723e */ /* 0x000fe200030004ff */
[----:B------:R-:W-:Y:S01]  /*6550*/  HADD2.F32 R54, -RZ, R54.H1_H1 ;  /* 0x30000036ff367230 */ /* 0x000fe20000004100 */
[----:B------:R-:W-:Y:S01]  /*6560*/  F2FP.F16.E5M2.UNPACK_B R60, R65.H1 ;  /* 0x00000041ff3c723e */ /* 0x000fe200030004ff */
[----:B-1----:R-:W-:Y:S01]  /*6570*/  SYNCS.ARRIVE.TRANS64.RED.A1T0 RZ, [UR5], RZ ;  /* 0x000000ffffff79a7 */ /* 0x002fe20008100405 */
[--C-:B------:R-:W-:Y:S01]  /*6580*/  HADD2.F32 R57, -RZ, R58.reuse.H0_H0 ;  /* 0x2000003aff397230 */ /* 0x100fe20000004100 */
[-C--:B------:R-:W-:Y:S01]  /*6590*/  F2FP.F16.E5M2.UNPACK_B R65, R67.reuse ;  /* 0x00000043ff41723e */ /* 0x080fe200020004ff */
[----:B------:R-:W-:Y:S01]  /*65a0*/  HADD2.F32 R58, -RZ, R58.H1_H1 ;  /* 0x3000003aff3a7230 */ /* 0x000fe20000004100 */
[----:B------:R-:W-:Y:S01]  /*65b0*/  F2FP.F16.E5M2.UNPACK_B R64, R66.H1 ;  /* 0x00000042ff40723e */ /* 0x000fe200030004ff */
[--C-:B------:R-:W-:Y:S01]  /*65c0*/  HADD2.F32 R61, -RZ, R62.reuse.H0_H0 ;  /* 0x2000003eff3d7230 */ /* 0x100fe20000004100 */
[----:B------:R-:W-:Y:S01]  /*65d0*/  F2FP.F16.E5M2.UNPACK_B R67, R67.H1 ;  /* 0x00000043ff43723e */ /* 0x000fe200030004ff */
[----:B------:R-:W-:Y:S01]  /*65e0*/  HADD2.F32 R62, -RZ, R62.H1_H1 ;  /* 0x3000003eff3e7230 */ /* 0x000fe20000004100 */
[----:B------:R-:W-:Y:S01]  /*65f0*/  IADD3 R36, PT, PT, R36, 0x1, RZ ;  /* 0x0000000124247810 */ /* 0x000fe20007ffe0ff */
[C---:B----4-:R-:W-:Y:S01]  /*6600*/  FMUL R4, R38.reuse, R4 ;  /* 0x0000000426047220 */ /* 0x050fe20000400000 */
[C---:B------:R-:W-:Y:S01]  /*6610*/  FMUL R5, R38.reuse, R5 ;  /* 0x0000000526057220 */ /* 0x040fe20000400000 */
[C---:B------:R-:W-:Y:S01]  /*6620*/  FMUL R8, R38.reuse, R8 ;  /* 0x0000000826087220 */ /* 0x040fe20000400000 */
[C---:B------:R-:W-:Y:S01]  /*6630*/  FMUL R9, R38.reuse, R9 ;  /* 0x0000000926097220 */ /* 0x040fe20000400000 */
[C---:B------:R-:W-:Y:S01]  /*6640*/  FFMA R4, R39.reuse, R0, R4 ;  /* 0x0000000027047223 */ /* 0x040fe20000000004 */
[C---:B------:R-:W-:Y:S01]  /*6650*/  FFMA R5, R39.reuse, R2, R5 ;  /* 0x0000000227057223 */ /* 0x040fe20000000005 */
[C---:B------:R-:W-:Y:S01]  /*6660*/  FMUL R12, R38.reuse, R12 ;  /* 0x0000000c260c7220 */ /* 0x040fe20000400000 */
        /* <DEDUP_REMOVED lines=10> */
[----:B------:R-:W-:Y:S02]  /*6710*/  HADD2.F32 R44, -RZ, R44.H1_H1 ;  /* 0x3000002cff2c7230 */ /* 0x000fe40000004100 */
[C---:B------:R-:W-:Y:S01]  /*6720*/  FMUL R10, R38.reuse, R10 ;  /* 0x0000000a260a7220 */ /* 0x040fe20000400000 */
[C---:B------:R-:W-:Y:S01]  /*6730*/  FFMA R6, R39.reuse, R3, R6 ;  /* 0x0000000327067223 */ /* 0x040fe20000000006 */
[C---:B------:R-:W-:Y:S01]  /*6740*/  FFMA R7, R39.reuse, R40, R7 ;  /* 0x0000002827077223 */ /* 0x040fe20000000007 */
[C---:B------:R-:W-:Y:S01]  /*6750*/  FFMA R8, R39.reuse, R41, R8 ;  /* 0x0000002927087223 */ /* 0x040fe20000000008 */
[C---:B------:R-:W-:Y:S01]  /*6760*/  FFMA R9, R39.reuse, R42, R9 ;  /* 0x0000002a27097223 */ /* 0x040fe20000000009 */
[----:B------:R-:W-:Y:S01]  /*6770*/  FFMA R10, R39, R43, R10 ;  /* 0x0000002b270a7223 */ /* 0x000fe2000000000a */
[--C-:B------:R-:W-:Y:S01]  /*6780*/  HADD2.F32 R40, -RZ, R65.reuse.H0_H0 ;  /* 0x20000041ff287230 */ /* 0x100fe20000004100 */
[----:B------:R-:W-:Y:S01]  /*6790*/  F2FP.SATFINITE.E5M2.F32.PACK_AB_MERGE_C R86, R7, R6, RZ ;  /* 0x000000060756723e */ /* 0x000fe200048060ff */
[C---:B------:R-:W-:Y:S01]  /*67a0*/  FMUL R7, R38.reuse, R24 ;  /* 0x0000001826077220 */ /* 0x040fe20000400000 */
[C---:B------:R-:W-:Y:S01]  /*67b0*/  FMUL R24, R38.reuse, R29 ;  /* 0x0000001d26187220 */ /* 0x040fe20000400000 */
[C---:B------:R-:W-:Y:S01]  /*67c0*/  FMUL R29, R38.reuse, R34 ;  /* 0x00000022261d7220 */ /* 0x040fe20000400000 */
[----:B------:R-:W-:Y:S02]  /*67d0*/  HADD2.F32 R65, -RZ, R65.H1_H1 ;  /* 0x30000041ff417230 */ /* 0x000fe40000004100 */
[C---:B------:R-:W-:Y:S01]  /*67e0*/  FMUL R11, R38.reuse, R11 ;  /* 0x0000000b260b7220 */ /* 0x040fe20000400000 */
[--C-:B------:R-:W-:Y:S02]  /*67f0*/  HADD2.F32 R47, -RZ, R48.reuse.H0_H0 ;  /* 0x20000030ff2f7230 */ /* 0x100fe40000004100 */
[C---:B------:R-:W-:Y:S01]  /*6800*/  FMUL R14, R38.reuse, R14 ;  /* 0x0000000e260e7220 */ /* 0x040fe20000400000 */
[----:B------:R-:W-:Y:S02]  /*6810*/  HADD2.F32 R48, -RZ, R48.H1_H1 ;  /* 0x30000030ff307230 */ /* 0x000fe40000004100 */
[C---:B------:R-:W-:Y:S01]  /*6820*/  FFMA R11, R39.reuse, R44, R11 ;  /* 0x0000002c270b7223 */ /* 0x040fe2000000000b */
[C---:B------:R-:W-:Y:S01]  /*6830*/  FFMA R12, R39.reuse, R45, R12 ;  /* 0x0000002d270c7223 */ /* 0x040fe2000000000c */
[C---:B------:R-:W-:Y:S01]  /*6840*/  FFMA R13, R39.reuse, R46, R13 ;  /* 0x0000002e270d7223 */ /* 0x040fe2000000000d */
[----:B------:R-:W-:Y:S01]  /*6850*/  FFMA R14, R39, R47, R14 ;  /* 0x0000002f270e7223 */ /* 0x000fe2000000000e */
[C---:B------:R-:W-:Y:S01]  /*6860*/  FMUL R15, R38.reuse, R15 ;  /* 0x0000000f260f7220 */ /* 0x040fe20000400000 */
[--C-:B------:R-:W-:Y:S01]  /*6870*/  HADD2.F32 R51, -RZ, R52.reuse.H0_H0 ;  /* 0x20000034ff337230 */ /* 0x100fe20000004100 */
[----:B------:R-:W-:Y:S01]  /*6880*/  F2FP.SATFINITE.E5M2.F32.PACK_AB_MERGE_C R10, R11, R10, RZ ;  /* 0x0000000a0b0a723e */ /* 0x000fe200048060ff */
[----:B------:R-:W-:Y:S02]  /*6890*/  HADD2.F32 R52, -RZ, R52.H1_H1 ;  /* 0x30000034ff347230 */ /* 0x000fe40000004100 */
[C---:B------:R-:W-:Y:S01]  /*68a0*/  FFMA R15, R39.reuse, R48, R15 ;  /* 0x00000030270f7223 */ /* 0x040fe2000000000f */
[C---:B------:R-:W-:Y:S01]  /*68b0*/  FFMA R16, R39.reuse, R49, R16 ;  /* 0x0000003127107223 */ /* 0x040fe20000000010 */
[C---:B------:R-:W-:Y:S01]  /*68c0*/  FFMA R17, R39.reuse, R50, R17 ;  /* 0x0000003227117223 */ /* 0x040fe20000000011 */
[C---:B------:R-:W-:Y:S01]  /*68d0*/  FMUL R18, R38.reuse, R18 ;  /* 0x0000001226127220 */ /* 0x040fe20000400000 */
[C---:B------:R-:W-:Y:S01]  /*68e0*/  FMUL R19, R38.reuse, R19 ;  /* 0x0000001326137220 */ /* 0x040fe20000400000 */
[--C-:B------:R-:W-:Y:S02]  /*68f0*/  HADD2.F32 R55, -RZ, R56.reuse.H0_H0 ;  /* 0x20000038ff377230 */ /* 0x100fe40000004100 */
[C---:B------:R-:W-:Y:S01]  /*6900*/  FMUL R3, R38.reuse, R22 ;  /* 0x0000001626037220 */ /* 0x040fe20000400000 */
[C---:B------:R-:W-:Y:S01]  /*6910*/  FFMA R18, R39.reuse, R51, R18 ;  /* 0x0000003327127223 */ /* 0x040fe20000000012 */
[----:B------:R-:W-:Y:S02]  /*6920*/  HADD2.F32 R56, -RZ, R56.H1_H1 ;  /* 0x30000038ff387230 */ /* 0x000fe40000004100 */
[C---:B------:R-:W-:Y:S01]  /*6930*/  FFMA R19, R39.reuse, R52, R19 ;  /* 0x0000003427137223 */ /* 0x040fe20000000013 */
[C---:B------:R-:W-:Y:S01]  /*6940*/  FMUL R6, R38.reuse, R23 ;  /* 0x0000001726067220 */ /* 0x040fe20000400000 */
[C---:B------:R-:W-:Y:S01]  /*6950*/  FFMA R0, R39.reuse, R53, R0 ;  /* 0x0000003527007223 */ /* 0x040fe20000000000 */
[C---:B------:R-:W-:Y:S01]  /*6960*/  FFMA R2, R39.reuse, R54, R2 ;  /* 0x0000003627027223 */ /* 0x040fe20000000002 */
[--C-:B------:R-:W-:Y:S02]  /*6970*/  HADD2.F32 R59, -RZ, R60.reuse.H0_H0 ;  /* 0x2000003cff3b7230 */ /* 0x100fe40000004100 */
[C---:B------:R-:W-:Y:S01]  /*6980*/  FFMA R3, R39.reuse, R55, R3 ;  /* 0x0000003727037223 */ /* 0x040fe20000000003 */
[----:B------:R-:W-:Y:S02]  /*6990*/  HADD2.F32 R60, -RZ, R60.H1_H1 ;  /* 0x3000003cff3c7230 */ /* 0x000fe40000004100 */
[C---:B------:R-:W-:Y:S01]  /*69a0*/  FMUL R21, R38.reuse, R26 ;  /* 0x0000001a26157220 */ /* 0x040fe20000400000 */
[C---:B------:R-:W-:Y:S01]  /*69b0*/  FMUL R22, R38.reuse, R27 ;  /* 0x0000001b26167220 */ /* 0x040fe20000400000 */
[C---:B------:R-:W-:Y:S01]  /*69c0*/  FFMA R6, R39.reuse, R56, R6 ;  /* 0x0000003827067223 */ /* 0x040fe20000000006 */
[C---:B------:R-:W-:Y:S01]  /*69d0*/  FFMA R7, R39.reuse, R57, R7 ;  /* 0x0000003927077223 */ /* 0x040fe20000000007 */
[C---:B------:R-:W-:Y:S01]  /*69e0*/  FMUL R23, R38.reuse, R28 ;  /* 0x0000001c26177220 */ /* 0x040fe20000400000 */
[C---:B------:R-:W-:Y:S01]  /*69f0*/  FFMA R20, R39.reuse, R58, R20 ;  /* 0x0000003a27147223 */ /* 0x040fe20000000014 */
[--C-:B------:R-:W-:Y:S02]  /*6a00*/  HADD2.F32 R63, -RZ, R64.reuse.H0_H0 ;  /* 0x20000040ff3f7230 */ /* 0x100fe40000004100 */
[C---:B------:R-:W-:Y:S01]  /*6a10*/  FFMA R21, R39.reuse, R59, R21 ;  /* 0x0000003b27157223 */ /* 0x040fe20000000015 */
[----:B------:R-:W-:Y:S02]  /*6a20*/  HADD2.F32 R64, -RZ, R64.H1_H1 ;  /* 0x30000040ff407230 */ /* 0x000fe40000004100 */
[C---:B------:R-:W-:Y:S01]  /*6a30*/  FFMA R22, R39.reuse, R60, R22 ;  /* 0x0000003c27167223 */ /* 0x040fe20000000016 */
[C---:B------:R-:W-:Y:S01]  /*6a40*/  FMUL R26, R38.reuse, R31 ;  /* 0x0000001f261a7220 */ /* 0x040fe20000400000 */
[C---:B------:R-:W-:Y:S01]  /*6a50*/  FMUL R27, R38.reuse, R32 ;  /* 0x00000020261b7220 */ /* 0x040fe20000400000 */
[C---:B------:R-:W-:Y:S01]  /*6a60*/  FFMA R23, R39.reuse, R61, R23 ;  /* 0x0000003d27177223 */ /* 0x040fe20000000017 */
[----:B------:R-:W-:Y:S01]  /*6a70*/  FMUL R28, R38, R33 ;  /* 0x00000021261c7220 */ /* 0x000fe20000400000 */
[C---:B------:R-:W-:Y:S01]  /*6a80*/  FFMA R24, R39.reuse, R62, R24 ;  /* 0x0000003e27187223 */ /* 0x040fe20000000018 */
[--C-:B------:R-:W-:Y:S02]  /*6a90*/  HADD2.F32 R66, -RZ, R67.reuse.H0_H0 ;  /* 0x20000043ff427230 */ /* 0x100fe40000004100 */
[C---:B------:R-:W-:Y:S01]  /*6aa0*/  FFMA R25, R39.reuse, R63, R25 ;  /* 0x0000003f27197223 */ /* 0x040fe20000000019 */
[----:B------:R-:W-:Y:S02]  /*6ab0*/  HADD2.F32 R67, -RZ, R67.H1_H1 ;  /* 0x30000043ff437230 */ /* 0x000fe40000004100 */
[----:B------:R-:W-:Y:S01]  /*6ac0*/  FFMA R26, R39, R64, R26 ;  /* 0x00000040271a7223 */ /* 0x000fe2000000001a */
[----:B------:R-:W-:Y:S01]  /*6ad0*/  F2FP.SATFINITE.E5M2.F32.PACK_AB_MERGE_C R14, R15, R14, RZ ;  /* 0x0000000e0f0e723e */ /* 0x000fe200048060ff */
[----:B------:R-:W-:Y:S01]  /*6ae0*/  FFMA R27, R39, R40, R27 ;  /* 0x00000028271b7223 */ /* 0x000fe2000000001b */
[----:B------:R-:W-:Y:S01]  /*6af0*/  F2FP.SATFINITE.E5M2.F32.PACK_AB_MERGE_C R18, R19, R18, RZ ;  /* 0x000000121312723e */ /* 0x000fe200048060ff */
[C---:B------:R-:W-:Y:S01]  /*6b00*/  FFMA R28, R39.reuse, R65, R28 ;  /* 0x00000041271c7223 */ /* 0x040fe2000000001c */
[C---:B------:R-:W-:Y:S01]  /*6b10*/  FFMA R29, R39.reuse, R66, R29 ;  /* 0x00000042271d7223 */ /* 0x040fe2000000001d */
[----:B------:R-:W-:Y:S01]  /*6b20*/  FFMA R30, R39, R67, R30 ;  /* 0x00000043271e7223 */ /* 0x000fe2000000001e */
[----:B------:R-:W-:Y:S02]  /*6b30*/  F2FP.SATFINITE.E5M2.F32.PACK_AB_MERGE_C R32, R5, R4, R86 ;  /* 0x000000040520723e */ /* 0x000fe40004806056 */
[----:B------:R-:W-:Y:S02]  /*6b40*/  F2FP.SATFINITE.E5M2.F32.PACK_AB_MERGE_C R33, R9, R8, R10 ;  /* 0x000000080921723e */ /* 0x000fe4000480600a */
[----:B------:R-:W-:Y:S02]  /*6b50*/  F2FP.SATFINITE.E5M2.F32.PACK_AB_MERGE_C R34, R13, R12, R14 ;  /* 0x0000000c0d22723e */ /* 0x000fe4000480600e */
[----:B------:R-:W-:Y:S02]  /*6b60*/  F2FP.SATFINITE.E5M2.F32.PACK_AB_MERGE_C R35, R17, R16, R18 ;  /* 0x000000101123723e */ /* 0x000fe40004806012 */
[----:B------:R-:W-:Y:S02]  /*6b70*/  F2FP.SATFINITE.E5M2.F32.PACK_AB_MERGE_C R3, R6, R3, RZ ;  /* 0x000000030603723e */ /* 0x000fe400048060ff */
[----:B------:R-:W-:Y:S01]  /*6b80*/  F2FP.SATFINITE.E5M2.F32.PACK_AB_MERGE_C R5, R22, R21, RZ ;  /* 0x000000151605723e */ /* 0x000fe200048060ff */
[----:B------:R1:W-:Y:S01]  /*6b90*/  STS.128 [R78+UR57+0x1200], R32 ;  /* 0x001200204e007988 */ /* 0x0003e20008000c39 */
[----:B------:R-:W-:Y:S02]  /*6ba0*/  F2FP.SATFINITE.E5M2.F32.PACK_AB_MERGE_C R6, R26, R25, RZ ;  /* 0x000000191a06723e */ /* 0x000fe400048060ff */
[----:B------:R-:W-:Y:S02]  /*6bb0*/  F2FP.SATFINITE.E5M2.F32.PACK_AB_MERGE_C R29, R30, R29, RZ ;  /* 0x0000001d1e1d723e */ /* 0x000fe400048060ff */
[----:B------:R-:W-:Y:S02]  /*6bc0*/  F2FP.SATFINITE.E5M2.F32.PACK_AB_MERGE_C R5, R20, R7, R5 ;  /* 0x000000071405723e */ /* 0x000fe40004806005 */
[----:B------:R-:W-:Y:S02]  /*6bd0*/  F2FP.SATFINITE.E5M2.F32.PACK_AB_MERGE_C R4, R2, R0, R3 ;  /* 0x000000000204723e */ /* 0x000fe40004806003 */
[----:B------:R-:W-:Y:S02]  /*6be0*/  F2FP.SATFINITE.E5M2.F32.PACK_AB_MERGE_C R6, R24, R23, R6 ;  /* 0x000000171806723e */ /* 0x000fe40004806006 */
[----:B------:R-:W-:Y:S05]  /*6bf0*/  F2FP.SATFINITE.E5M2.F32.PACK_AB_MERGE_C R7, R28, R27, R29 ;  /* 0x0000001b1c07723e */ /* 0x000fea000480601d */
[----:B------:R1:W-:Y:S01]  /*6c00*/  STS.128 [R77+0x1010], R4 ;  /* 0x001010044d007388 */ /* 0x0003e20000000c00 */
[----:B------:R-:W-:Y:S01]  /*6c10*/  @!PT LDS RZ, [RZ] ;  /* 0x00000000fffff984 */ /* 0x000fe20000000800 */
[----:B------:R-:W-:Y:S01]  /*6c20*/  @!PT LDS RZ, [RZ] ;  /* 0x00000000fffff984 */ /* 0x000fe20000000800 */
[----:B------:R-:W-:Y:S01]  /*6c30*/  @!PT LDS RZ, [RZ] ;  /* 0x00000000fffff984 */ /* 0x000fe20000000800 */
[----:B------:R-:W-:Y:S01]  /*6c40*/  @!PT LDS RZ, [RZ] ;  /* 0x00000000fffff984 */ /* 0x000fe20000000800 */
[----:B------:R3:W-:Y:S07]  /*6c50*/  MEMBAR.ALL.CTA ;  /* 0x0000000000007992 */ /* 0x0007ee0000008000 */
[----:B---3--:R-:W3:Y:S02]  /*6c60*/  FENCE.VIEW.ASYNC.S ;  /* 0x00000000000073c6 */ /* 0x008ee40000000000 */
[----:B---3--:R-:W-:Y:S06]  /*6c70*/  BAR.SYNC.DEFER_BLOCKING 0x1, 0x80 ;  /* 0x0042000000007b1d */ /* 0x008fec0000010000 */
[----:B------:R-:W-:Y:S05]  /*6c80*/  @P0 BRA `(.L_x_110) ;  /* 0x0000000000300947 */ /* 0x000fea0003800000 */
[----:B------:R-:W-:Y:S02]  /*6c90*/  UIADD3 UR10, UPT, UPT, UR57, 0x1200, URZ ;  /* 0x00001200390a7890 */ /* 0x000fe4000fffe0ff */
[----:B------:R-:W-:Y:S02]  /*6ca0*/  UIADD3 UR8, UP0, UPT, UR62, 0x680, URZ ;  /* 0x000006803e087890 */ /* 0x000fe4000ff1e0ff */
[----:B------:R-:W-:Y:S02]  /*6cb0*/  USHF.L.U32 UR5, UR51, 0x6, URZ ;  /* 0x0000000633057899 */ /* 0x000fe400080006ff */
[----:B------:R-:W-:Y:S01]  /*6cc0*/  MOV R85, UR10 ;  /* 0x0000000a00557c02 */ /* 0x000fe20008000f00 */
[----:B------:R-:W-:Y:S02]  /*6cd0*/  USHF.L.U32 UR6, UR50, 0x6, URZ ;  /* 0x0000000632067899 */ /* 0x000fe400080006ff */
[----:B------:R-:W-:Y:S01]  /*6ce0*/  UIADD3.X UR9, UPT, UPT, URZ, UR63, URZ, UP0, !UPT ;  /* 0x0000003fff097290 */ /* 0x000fe200087fe4ff */
[----:B------:R-:W-:Y:S01]  /*6cf0*/  R2UR UR4, R85 ;  /* 0x00000000550472ca */ /* 0x000fe200000e0000 */
[----:B------:R-:W-:Y:S11]  /*6d00*/  UMOV UR7, UR36 ;  /* 0x0000002400077c82 */ /* 0x000ff60008000000 */
[----:B------:R-:W-:Y:S01]  /*6d10*/  @!UPT UIADD3 URZ, UPT, UPT, URZ, URZ, URZ ;  /* 0x000000fffffff290 */ /* 0x000fe2000fffe0ff */
[----:B------:R3:W-:Y:S01]  /*6d20*/  UTMASTG.3D [UR4], [UR8] ;  /* 0x00000004080073b5 */ /* 0x0007e20008010000 */
[----:B------:R0:W-:Y:S01]  /*6d30*/  UTMACMDFLUSH ;  /* 0x00000000000079b7 */ /* 0x0001e20000000000 */
[----:B---3--:R-:W-:Y:S04]  /*6d40*/  DEPBAR.LE SB0, 0x0 ;  /* 0x000080000000791a */ /* 0x008fe80000000000 */
.L_x_110:
[----:B------:R-:W-:Y:S05]  /*6d50*/  BSYNC.RECONVERGENT B0 ;  /* 0x0000000000007941 */ /* 0x000fea0003800200 */
.L_x_109:
[----:B------:R-:W-:Y:S01]  /*6d60*/  BAR.SYNC.DEFER_BLOCKING 0x1, 0x80 ;  /* 0x0042000000007b1d */ /* 0x000fe20000010000 */
[----:B------:R-:W-:Y:S01]  /*6d70*/  ISETP.NE.AND P0, PT, R81, 0x2, PT ;  /* 0x000000025100780c */ /* 0x000fe20003f05270 */
[----:B------:R-:W-:Y:S01]  /*6d80*/  UISETP.NE.AND UP0, UPT, UR61, URZ, UPT ;  /* 0x000000ff3d00728c */ /* 0x000fe2000bf05270 */
[----:B------:R-:W-:Y:S01]  /*6d90*/  ISETP.NE.AND P1, PT, R36, 0x4, PT ;  /* 0x000000042400780c */ /* 0x000fe20003f25270 */
[----:B------:R-:W-:Y:S01]  /*6da0*/  UIADD3 UR51, UPT, UPT, UR42, UR48, URZ ;  /* 0x000000302a337290 */ /* 0x000fe2000fffe0ff */
[----:B------:R-:W-:Y:S01]  /*6db0*/  SEL R2, RZ, 0x1, P0 ;  /* 0x00000001ff027807 */ /* 0x000fe20000000000 */
[----:B------:R-:W-:Y:S01]  /*6dc0*/  UIADD3 UR50, UPT, UPT, UR43, UR49, URZ ;  /* 0x000000312b327290 */ /* 0x000fe2000fffe0ff */
[----:B------:R-:W-:Y:S02]  /*6dd0*/  SEL R0, RZ, 0x1, P1 ;  /* 0x00000001ff007807 */ /* 0x000fe40000800000 */
[----:B------:R-:W-:Y:S02]  /*6de0*/  LOP3.LUT R83, R83, R2, RZ, 0x3c, !PT ;  /* 0x0000000253537212 */ /* 0x000fe400078e3cff */
[----:B------:R-:W-:Y:S02]  /*6df0*/  LOP3.LUT R84, R84, R0, RZ, 0x3c, !PT ;  /* 0x0000000054547212 */ /* 0x000fe400078e3cff */
[----:B------:R-:W-:Y:S02]  /*6e00*/  SEL R81, R81, RZ, P0 ;  /* 0x000000ff51517207 */ /* 0x000fe40000000000 */
[----:B------:R-:W-:Y:S01]  /*6e10*/  SEL R36, R36, RZ, P1 ;  /* 0x000000ff24247207 */ /* 0x000fe20000800000 */
[----:B------:R-:W-:Y:S01]  /*6e20*/  UMOV UR36, UR60 ;  /* 0x0000003c00247c82 */ /* 0x000fe20008000000 */
[----:B------:R-:W-:Y:S05]  /*6e30*/  BRA.U UP0, `(.L_x_111) ;  /* 0xffffffe500587547 */ /* 0x000fea000b83ffff */
[----:B------:R-:W-:Y:S05]  /*6e40*/  EXIT ;  /* 0x000000000000794d */ /* 0x000fea0003800000 */
.L_x_25:
[----:B--2---:R2:W3:Y:S02]  /*6e50*/  SYNCS.PHASECHK.TRANS64.TRYWAIT P0, [R0+URZ+0x160], R2 ;  /* 0x00016002000075a7 */ /* 0x0044e400080011ff */
[----:B---3--:R-:W-:Y:S05]  /*6e60*/  @!P0 NANOSLEEP.SYNCS 0x989680 ;  /* 0x009896800000895d */ /* 0x008fea0003900000 */
[----:B------:R-:W3:Y:S02]  /*6e70*/  @!P0 SYNCS.PHASECHK.TRANS64 P0, [R0+URZ+0x160], R2 ;  /* 0x00016002000085a7 */ /* 0x000ee400080010ff */
[----:B---3--:R-:W-:Y:S05]  /*6e80*/  @!P0 BRA `(.L_x_25) ;  /* 0xfffffffc00f08947 */ /* 0x008fea000383ffff */
[----:B------:R-:W-:Y:S05]  /*6e90*/  BRA `(.L_x_112) ;  /* 0xffffffac00187947 */ /* 0x000fea000383ffff */
.L_x_28:
[----:B-1----:R-:W-:-:S07]  /*6ea0*/  MOV R0, UR33 ;  /* 0x0000002100007c02 */ /* 0x002fce0008000f00 */
.L_x_113:
[----:B-1----:R1:W2:Y:S02]  /*6eb0*/  SYNCS.PHASECHK.TRANS64.TRYWAIT P0, [R0+URZ+0x68], R3 ;  /* 0x00006803000075a7 */ /* 0x0022a400080011ff */
[----:B--2---:R-:W-:Y:S05]  /*6ec0*/  @!P0 NANOSLEEP.SYNCS 0x989680 ;  /* 0x009896800000895d */ /* 0x004fea0003900000 */
[----:B------:R-:W2:Y:S02]  /*6ed0*/  @!P0 SYNCS.PHASECHK.TRANS64 P0, [R0+URZ+0x68], R3 ;  /* 0x00006803000085a7 */ /* 0x000ea400080010ff */
[----:B--2---:R-:W-:Y:S05]  /*6ee0*/  @!P0 BRA `(.L_x_113) ;  /* 0xfffffffc00f08947 */ /* 0x004fea000383ffff */
[----:B------:R-:W-:Y:S05]  /*6ef0*/  BRA `(.L_x_27) ;  /* 0xffffffac00647947 */ /* 0x000fea000383ffff */
.L_x_35:
[----:B-1----:R-:W-:-:S07]  /*6f00*/  MOV R0, UR17 ;  /* 0x0000001100007c02 */ /* 0x002fce0008000f00 */
.L_x_114:
[----:B-1----:R1:W2:Y:S02]  /*6f10*/  SYNCS.PHASECHK.TRANS64.TRYWAIT P0, [R0+URZ+0x68], R3 ;  /* 0x00006803000075a7 */ /* 0x0022a400080011ff */
[----:B--2---:R-:W-:Y:S05]  /*6f20*/  @!P0 NANOSLEEP.SYNCS 0x989680 ;  /* 0x009896800000895d */ /* 0x004fea0003900000 */
[----:B------:R-:W2:Y:S02]  /*6f30*/  @!P0 SYNCS.PHASECHK.TRANS64 P0, [R0+URZ+0x68], R3 ;  /* 0x00006803000085a7 */ /* 0x000ea400080010ff */
[----:B--2---:R-:W-:Y:S05]  /*6f40*/  @!P0 BRA `(.L_x_114) ;  /* 0xfffffffc00f08947 */ /* 0x004fea000383ffff */
[----:B------:R-:W-:Y:S05]  /*6f50*/  BRA `(.L_x_34) ;  /* 0xffffffb000287947 */ /* 0x000fea000383ffff */
.L_x_40:
[----:B-1----:R1:W2:Y:S02]  /*6f60*/  SYNCS.PHASECHK.TRANS64.TRYWAIT P0, [R3+URZ+0xf0], R0 ;  /* 0x0000f000030075a7 */ /* 0x0022a400080011ff */
[----:B--2---:R-:W-:Y:S05]  /*6f70*/  @!P0 NANOSLEEP.SYNCS 0x989680 ;  /* 0x009896800000895d */ /* 0x004fea0003900000 */
[----:B------:R-:W2:Y:S02]  /*6f80*/  @!P0 SYNCS.PHASECHK.TRANS64 P0, [R3+URZ+0xf0], R0 ;  /* 0x0000f000030085a7 */ /* 0x000ea400080010ff */
[----:B--2---:R-:W-:Y:S05]  /*6f90*/  @!P0 BRA `(.L_x_40) ;  /* 0xfffffffc00f08947 */ /* 0x004fea000383ffff */
[----:B------:R-:W-:Y:S05]  /*6fa0*/  BRA `(.L_x_115) ;  /* 0xffffffb000d47947 */ /* 0x000fea000383ffff */
.L_x_44:
[----:B------:R-:W-:-:S07]  /*6fb0*/  MOV R0, UR4 ;  /* 0x0000000400007c02 */ /* 0x000fce0008000f00 */
.L_x_116:
[----:B-1----:R1:W2:Y:S02]  /*6fc0*/  SYNCS.PHASECHK.TRANS64.TRYWAIT P0, [R0+URZ], R2 ;  /* 0x00000002000075a7 */ /* 0x0022a400080011ff */
[----:B--2---:R-:W-:Y:S05]  /*6fd0*/  @!P0 NANOSLEEP.SYNCS 0x989680 ;  /* 0x009896800000895d */ /* 0x004fea0003900000 */
[----:B------:R-:W2:Y:S02]  /*6fe0*/  @!P0 SYNCS.PHASECHK.TRANS64 P0, [R0+URZ], R2 ;  /* 0x00000002000085a7 */ /* 0x000ea400080010ff */
[----:B--2---:R-:W-:Y:S05]  /*6ff0*/  @!P0 BRA `(.L_x_116) ;  /* 0xfffffffc00f08947 */ /* 0x004fea000383ffff */
[----:B------:R-:W-:Y:S05]  /*7000*/  BRA `(.L_x_117) ;  /* 0xffffffb800587947 */ /* 0x000fea000383ffff */
.L_x_45:
[----:B------:R-:W-:-:S07]  /*7010*/  MOV R0, UR4 ;  /* 0x0000000400007c02 */ /* 0x000fce0008000f00 */
.L_x_118:
[----:B-1----:R1:W2:Y:S02]  /*7020*/  SYNCS.PHASECHK.TRANS64.TRYWAIT P0, [R0+URZ], R3 ;  /* 0x00000003000075a7 */ /* 0x0022a400080011ff */
[----:B--2---:R-:W-:Y:S05]  /*7030*/  @!P0 NANOSLEEP.SYNCS 0x989680 ;  /* 0x009896800000895d */ /* 0x004fea0003900000 */
[----:B------:R-:W2:Y:S02]  /*7040*/  @!P0 SYNCS.PHASECHK.TRANS64 P0, [R0+URZ], R3 ;  /* 0x00000003000085a7 */ /* 0x000ea400080010ff */
[----:B--2---:R-:W-:Y:S05]  /*7050*/  @!P0 BRA `(.L_x_118) ;  /* 0xfffffffc00f08947 */ /* 0x004fea000383ffff */
[----:B------:R-:W-:Y:S05]  /*7060*/  BRA `(.L_x_119) ;  /* 0xffffffb800647947 */ /* 0x000fea000383ffff */
.L_x_46:
[----:B------:R-:W-:-:S07]  /*7070*/  MOV R0, UR4 ;  /* 0x0000000400007c02 */ /* 0x000fce0008000f00 */
.L_x_120:
[----:B-1----:R1:W2:Y:S02]  /*7080*/  SYNCS.PHASECHK.TRANS64.TRYWAIT P0, [R0+URZ], R3 ;  /* 0x00000003000075a7 */ /* 0x0022a400080011ff */
[----:B--2---:R-:W-:Y:S05]  /*7090*/  @!P0 NANOSLEEP.SYNCS 0x989680 ;  /* 0x009896800000895d */ /* 0x004fea0003900000 */
[----:B------:R-:W2:Y:S02]  /*70a0*/  @!P0 SYNCS.PHASECHK.TRANS64 P0, [R0+URZ], R3 ;  /* 0x00000003000085a7 */ /* 0x000ea400080010ff */
[----:B--2---:R-:W-:Y:S05]  /*70b0*/  @!P0 BRA `(.L_x_120) ;  /* 0xfffffffc00f08947 */ /* 0x004fea000383ffff */
[----:B------:R-:W-:Y:S05]  /*70c0*/  BRA `(.L_x_121) ;  /* 0xffffffb800707947 */ /* 0x000fea000383ffff */
.L_x_47:
[----:B------:R-:W-:-:S07]  /*70d0*/  MOV R0, UR4 ;  /* 0x0000000400007c02 */ /* 0x000fce0008000f00 */
.L_x_122:
[----:B-1----:R1:W2:Y:S02]  /*70e0*/  SYNCS.PHASECHK.TRANS64.TRYWAIT P0, [R0+URZ], R3 ;  /* 0x00000003000075a7 */ /* 0x0022a400080011ff */
[----:B--2---:R-:W-:Y:S05]  /*70f0*/  @!P0 NANOSLEEP.SYNCS 0x989680 ;  /* 0x009896800000895d */ /* 0x004fea0003900000 */
[----:B------:R-:W2:Y:S02]  /*7100*/  @!P0 SYNCS.PHASECHK.TRANS64 P0, [R0+URZ], R3 ;  /* 0x00000003000085a7 */ /* 0x000ea400080010ff */
[----:B--2---:R-:W-:Y:S05]  /*7110*/  @!P0 BRA `(.L_x_122) ;  /* 0xfffffffc00f08947 */ /* 0x004fea000383ffff */
[----:B------:R-:W-:Y:S05]  /*7120*/  BRA `(.L_x_123) ;  /* 0xffffffb8007c7947 */ /* 0x000fea000383ffff */
.L_x_48:
[----:B------:R-:W-:-:S07]  /*7130*/  MOV R0, UR4 ;  /* 0x0000000400007c02 */ /* 0x000fce0008000f00 */
.L_x_124:
[----:B-1----:R1:W2:Y:S02]  /*7140*/  SYNCS.PHASECHK.TRANS64.TRYWAIT P0, [R0+URZ], R3 ;  /* 0x00000003000075a7 */ /* 0x0022a400080011ff */
[----:B--2---:R-:W-:Y:S05]  /*7150*/  @!P0 NANOSLEEP.SYNCS 0x989680 ;  /* 0x009896800000895d */ /* 0x004fea0003900000 */
[----:B------:R-:W2:Y:S02]  /*7160*/  @!P0 SYNCS.PHASECHK.TRANS64 P0, [R0+URZ], R3 ;  /* 0x00000003000085a7 */ /* 0x000ea400080010ff */
[----:B--2---:R-:W-:Y:S05]  /*7170*/  @!P0 BRA `(.L_x_124) ;  /* 0xfffffffc00f08947 */ /* 0x004fea000383ffff */
[----:B------:R-:W-:Y:S05]  /*7180*/  BRA `(.L_x_125) ;  /* 0xffffffb800887947 */ /* 0x000fea000383ffff */
.L_x_49:
[----:B------:R-:W-:-:S07]  /*7190*/  MOV R0, UR4 ;  /* 0x0000000400007c02 */ /* 0x000fce0008000f00 */
.L_x_126:
[----:B-1----:R1:W2:Y:S02]  /*71a0*/  SYNCS.PHASECHK.TRANS64.TRYWAIT P0, [R0+URZ], R3 ;  /* 0x00000003000075a7 */ /* 0x0022a400080011ff */
[----:B--2---:R-:W-:Y:S05]  /*71b0*/  @!P0 NANOSLEEP.SYNCS 0x989680 ;  /* 0x009896800000895d */ /* 0x004fea0003900000 */
[----:B------:R-:W2:Y:S02]  /*71c0*/  @!P0 SYNCS.PHASECHK.TRANS64 P0, [R0+URZ], R3 ;  /* 0x00000003000085a7 */ /* 0x000ea400080010ff */
[----:B--2---:R-:W-:Y:S05]  /*71d0*/  @!P0 BRA `(.L_x_126) ;  /* 0xfffffffc00f08947 */ /* 0x004fea000383ffff */
[----:B------:R-:W-:Y:S05]  /*71e0*/  BRA `(.L_x_127) ;  /* 0xffffffb800947947 */ /* 0x000fea000383ffff */
.L_x_50:
[----:B------:R-:W-:-:S07]  /*71f0*/  MOV R0, UR4 ;  /* 0x0000000400007c02 */ /* 0x000fce0008000f00 */
.L_x_128:
[----:B-1----:R1:W2:Y:S02]  /*7200*/  SYNCS.PHASECHK.TRANS64.TRYWAIT P0, [R0+URZ], R3 ;  /* 0x00000003000075a7 */ /* 0x0022a400080011ff */
[----:B--2---:R-:W-:Y:S05]  /*7210*/  @!P0 NANOSLEEP.SYNCS 0x989680 ;  /* 0x009896800000895d */ /* 0x004fea0003900000 */
[----:B------:R-:W2:Y:S02]  /*7220*/  @!P0 SYNCS.PHASECHK.TRANS64 P0, [R0+URZ], R3 ;  /* 0x00000003000085a7 */ /* 0x000ea400080010ff */
[----:B--2---:R-:W-:Y:S05]  /*7230*/  @!P0 BRA `(.L_x_128) ;  /* 0xfffffffc00f08947 */ /* 0x004fea000383ffff */
[----:B------:R-:W-:Y:S05]  /*7240*/  BRA `(.L_x_129) ;  /* 0xffffffb800a07947 */ /* 0x000fea000383ffff */
.L_x_51:
[----:B------:R-:W-:-:S07]  /*7250*/  MOV R0, UR4 ;  /* 0x0000000400007c02 */ /* 0x000fce0008000f00 */
.L_x_130:
[----:B-1----:R1:W2:Y:S02]  /*7260*/  SYNCS.PHASECHK.TRANS64.TRYWAIT P0, [R0+URZ], R3 ;  /* 0x00000003000075a7 */ /* 0x0022a400080011ff */
[----:B--2---:R-:W-:Y:S05]  /*7270*/  @!P0 NANOSLEEP.SYNCS 0x989680 ;  /* 0x009896800000895d */ /* 0x004fea0003900000 */
[----:B------:R-:W2:Y:S02]  /*7280*/  @!P0 SYNCS.PHASECHK.TRANS64 P0, [R0+URZ], R3 ;  /* 0x00000003000085a7 */ /* 0x000ea400080010ff */
[----:B--2---:R-:W-:Y:S05]  /*7290*/  @!P0 BRA `(.L_x_130) ;  /* 0xfffffffc00f08947 */ /* 0x004fea000383ffff */
[----:B------:R-:W-:Y:S05]  /*72a0*/  BRA `(.L_x_131) ;  /* 0xffffffb800ac7947 */ /* 0x000fea000383ffff */
.L_x_52:
[----:B------:R-:W-:-:S07]  /*72b0*/  MOV R0, UR4 ;  /* 0x0000000400007c02 */ /* 0x000fce0008000f00 */
.L_x_132:
[----:B-1----:R1:W2:Y:S02]  /*72c0*/  SYNCS.PHASECHK.TRANS64.TRYWAIT P0, [R0+URZ], R3 ;  /* 0x00000003000075a7 */ /* 0x0022a400080011ff */
[----:B--2---:R-:W-:Y:S05]  /*72d0*/  @!P0 NANOSLEEP.SYNCS 0x989680 ;  /* 0x009896800000895d */ /* 0x004fea0003900000 */
[----:B------:R-:W2:Y:S02]  /*72e0*/  @!P0 SYNCS.PHASECHK.TRANS64 P0, [R0+URZ], R3 ;  /* 0x00000003000085a7 */ /* 0x000ea400080010ff */
[----:B--2---:R-:W-:Y:S05]  /*72f0*/  @!P0 BRA `(.L_x_132) ;  /* 0xfffffffc00f08947 */ /* 0x004fea000383ffff */
[----:B------:R-:W-:Y:S05]  /*7300*/  BRA `(.L_x_133) ;  /* 0xffffffb800b87947 */ /* 0x000fea000383ffff */
.L_x_53:
[----:B------:R-:W-:-:S07]  /*7310*/  MOV R0, UR4 ;  /* 0x0000000400007c02 */ /* 0x000fce0008000f00 */
.L_x_134:
[----:B-1----:R1:W2:Y:S02]  /*7320*/  SYNCS.PHASECHK.TRANS64.TRYWAIT P0, [R0+URZ], R3 ;  /* 0x00000003000075a7 */ /* 0x0022a400080011ff */
[----:B--2---:R-:W-:Y:S05]  /*7330*/  @!P0 NANOSLEEP.SYNCS 0x989680 ;  /* 0x009896800000895d */ /* 0x004fea0003900000 */
[----:B------:R-:W2:Y:S02]  /*7340*/  @!P0 SYNCS.PHASECHK.TRANS64 P0, [R0+URZ], R3 ;  /* 0x00000003000085a7 */ /* 0x000ea400080010ff */
[----:B--2---:R-:W-:Y:S05]  /*7350*/  @!P0 BRA `(.L_x_134) ;  /* 0xfffffffc00f08947 */ /* 0x004fea000383ffff */
[----:B------:R-:W-:Y:S05]  /*7360*/  BRA `(.L_x_135) ;  /* 0xffffffb800c47947 */ /* 0x000fea000383ffff */
.L_x_54:
[----:B------:R-:W-:-:S07]  /*7370*/  MOV R0, UR4 ;  /* 0x0000000400007c02 */ /* 0x000fce0008000f00 */
.L_x_136:
[----:B-1----:R1:W2:Y:S02]  /*7380*/  SYNCS.PHASECHK.TRANS64.TRYWAIT P0, [R0+URZ], R3 ;  /* 0x00000003000075a7 */ /* 0x0022a400080011ff */
[----:B--2---:R-:W-:Y:S05]  /*7390*/  @!P0 NANOSLEEP.SYNCS 0x989680 ;  /* 0x009896800000895d */ /* 0x004fea0003900000 */
[----:B------:R-:W2:Y:S02]  /*73a0*/  @!P0 SYNCS.PHASECHK.TRANS64 P0, [R0+URZ], R3 ;  /* 0x00000003000085a7 */ /* 0x000ea400080010ff */
[----:B--2---:R-:W-:Y:S05]  /*73b0*/  @!P0 BRA `(.L_x_136) ;  /* 0xfffffffc00f08947 */ /* 0x004fea000383ffff */
[----:B------:R-:W-:Y:S05]  /*73c0*/  BRA `(.L_x_137) ;  /* 0xffffffb800d07947 */ /* 0x000fea000383ffff */
.L_x_55:
[----:B------:R-:W-:-:S07]  /*73d0*/  MOV R0, UR4 ;  /* 0x0000000400007c02 */ /* 0x000fce0008000f00 */
.L_x_138:
[----:B-1----:R1:W2:Y:S02]  /*73e0*/  SYNCS.PHASECHK.TRANS64.TRYWAIT P0, [R0+URZ], R3 ;  /* 0x00000003000075a7 */ /* 0x0022a400080011ff */
[----:B--2---:R-:W-:Y:S05]  /*73f0*/  @!P0 NANOSLEEP.SYNCS 0x989680 ;  /* 0x009896800000895d */ /* 0x004fea0003900000 */
[----:B------:R-:W2:Y:S02]  /*7400*/  @!P0 SYNCS.PHASECHK.TRANS64 P0, [R0+URZ], R3 ;  /* 0x00000003000085a7 */ /* 0x000ea400080010ff */
[----:B--2---:R-:W-:Y:S05]  /*7410*/  @!P0 BRA `(.L_x_138) ;  /* 0xfffffffc00f08947 */ /* 0x004fea000383ffff */
[----:B------:R-:W-:Y:S05]  /*7420*/  BRA `(.L_x_139) ;  /* 0xffffffb800dc7947 */ /* 0x000fea000383ffff */
.L_x_58:
[----:B--2---:R2:W3:Y:S02]  /*7430*/  SYNCS.PHASECHK.TRANS64.TRYWAIT P0, [R2+URZ+0x150], R4 ;  /* 0x00015004020075a7 */ /* 0x0044e400080011ff */
[----:B---3--:R-:W-:Y:S05]  /*7440*/  @!P0 NANOSLEEP.SYNCS 0x989680 ;  /* 0x009896800000895d */ /* 0x008fea0003900000 */
[----:B------:R-:W3:Y:S02]  /*7450*/  @!P0 SYNCS.PHASECHK.TRANS64 P0, [R2+URZ+0x150], R4 ;  /* 0x00015004020085a7 */ /* 0x000ee400080010ff */
[----:B---3--:R-:W-:Y:S05]  /*7460*/  @!P0 BRA `(.L_x_58) ;  /* 0xfffffffc00f08947 */ /* 0x008fea000383ffff */
[----:B------:R-:W-:Y:S05]  /*7470*/  BRA `(.L_x_140) ;  /* 0xffffffbc00387947 */ /* 0x000fea000383ffff */
.L_x_59:
[----:B------:R-:W-:-:S07]  /*7480*/  MOV R2, UR5 ;  /* 0x0000000500027c02 */ /* 0x000fce0008000f00 */
.L_x_141:
[----:B--2---:R2:W3:Y:S02]  /*7490*/  SYNCS.PHASECHK.TRANS64.TRYWAIT P0, [R2+URZ+0x100], R5 ;  /* 0x00010005020075a7 */ /* 0x0044e400080011ff */
[----:B---3--:R-:W-:Y:S05]  /*74a0*/  @!P0 NANOSLEEP.SYNCS 0x989680 ;  /* 0x009896800000895d */ /* 0x008fea0003900000 */
[----:B------:R-:W3:Y:S02]  /*74b0*/  @!P0 SYNCS.PHASECHK.TRANS64 P0, [R2+URZ+0x100], R5 ;  /* 0x00010005020085a7 */ /* 0x000ee400080010ff */
[----:B---3--:R-:W-:Y:S05]  /*74c0*/  @!P0 BRA `(.L_x_141) ;  /* 0xfffffffc00f08947 */ /* 0x008fea000383ffff */
[----:B------:R-:W-:Y:S05]  /*74d0*/  BRA `(.L_x_142) ;  /* 0xffffffbc00487947 */ /* 0x000fea000383ffff */
.L_x_60:
[----:B--2---:R2:W3:Y:S02]  /*74e0*/  SYNCS.PHASECHK.TRANS64.TRYWAIT P1, [R2+URZ+0xf0], R4 ;  /* 0x0000f004020075a7 */ /* 0x0044e400080211ff */
[----:B---3--:R-:W-:Y:S05]  /*74f0*/  @!P1 NANOSLEEP.SYNCS 0x989680 ;  /* 0x009896800000995d */ /* 0x008fea0003900000 */
[----:B------:R-:W3:Y:S02]  /*7500*/  @!P1 SYNCS.PHASECHK.TRANS64 P1, [R2+URZ+0xf0], R4 ;  /* 0x0000f004020095a7 */ /* 0x000ee400080210ff */
[----:B---3--:R-:W-:Y:S05]  /*7510*/  @!P1 BRA `(.L_x_60) ;  /* 0xfffffffc00f09947 */ /* 0x008fea000383ffff */
[----:B------:R-:W-:Y:S05]  /*7520*/  BRA `(.L_x_143) ;  /* 0xffffffbc00787947 */ /* 0x000fea000383ffff */
.L_x_63:
[----:B------:R-:W-:-:S07]  /*7530*/  MOV R0, UR5 ;  /* 0x0000000500007c02 */ /* 0x000fce0008000f00 */
.L_x_144:
[----:B--2---:R2:W3:Y:S02]  /*7540*/  SYNCS.PHASECHK.TRANS64.TRYWAIT P0, [R0+URZ+0x100], R2 ;  /* 0x00010002000075a7 */ /* 0x0044e400080011ff */
[----:B---3--:R-:W-:Y:S05]  /*7550*/  @!P0 NANOSLEEP.SYNCS 0x989680 ;  /* 0x009896800000895d */ /* 0x008fea0003900000 */
[----:B------:R-:W3:Y:S02]  /*7560*/  @!P0 SYNCS.PHASECHK.TRANS64 P0, [R0+URZ+0x100], R2 ;  /* 0x00010002000085a7 */ /* 0x000ee400080010ff */
[----:B---3--:R-:W-:Y:S05]  /*7570*/  @!P0 BRA `(.L_x_144) ;  /* 0xfffffffc00f08947 */ /* 0x008fea000383ffff */
[----:B------:R-:W-:Y:S05]  /*7580*/  BRA `(.L_x_62) ;  /* 0xffffffbc00cc7947 */ /* 0x000fea000383ffff */
.L_x_70:
[----:B-1----:R1:W2:Y:S02]  /*7590*/  SYNCS.PHASECHK.TRANS64.TRYWAIT P1, [R0+URZ+0xf0], R2 ;  /* 0x0000f002000075a7 */ /* 0x0022a400080211ff */
[----:B--2---:R-:W-:Y:S05]  /*75a0*/  @!P1 NANOSLEEP.SYNCS 0x989680 ;  /* 0x009896800000995d */ /* 0x004fea0003900000 */
[----:B------:R-:W2:Y:S02]  /*75b0*/  @!P1 SYNCS.PHASECHK.TRANS64 P1, [R0+URZ+0xf0], R2 ;  /* 0x0000f002000095a7 */ /* 0x000ea400080210ff */
[----:B--2---:R-:W-:Y:S05]  /*75c0*/  @!P1 BRA `(.L_x_70) ;  /* 0xfffffffc00f09947 */ /* 0x004fea000383ffff */
[----:B------:R-:W-:Y:S05]  /*75d0*/  BRA `(.L_x_145) ;  /* 0xffffffc400407947 */ /* 0x000fea000383ffff */
.L_x_71:
[----:B------:R-:W-:-:S07]  /*75e0*/  MOV R2, UR7 ;  /* 0x0000000700027c02 */ /* 0x000fce0008000f00 */
.L_x_146:
[----:B-1----:R1:W2:Y:S02]  /*75f0*/  SYNCS.PHASECHK.TRANS64.TRYWAIT P0, [R2+URZ+0x130], R0 ;  /* 0x00013000020075a7 */ /* 0x0022a400080011ff */
[----:B--2---:R-:W-:Y:S05]  /*7600*/  @!P0 NANOSLEEP.SYNCS 0x989680 ;  /* 0x009896800000895d */ /* 0x004fea0003900000 */
[----:B------:R-:W2:Y:S02]  /*7610*/  @!P0 SYNCS.PHASECHK.TRANS64 P0, [R2+URZ+0x130], R0 ;  /* 0x00013000020085a7 */ /* 0x000ea400080010ff */
[----:B--2---:R-:W-:Y:S05]  /*7620*/  @!P0 BRA `(.L_x_146) ;  /* 0xfffffffc00f08947 */ /* 0x004fea000383ffff */
[----:B------:R-:W-:Y:S05]  /*7630*/  BRA `(.L_x_147) ;  /* 0xffffffc400907947 */ /* 0x000fea000383ffff */
.L_x_74:
[----:B------:R-:W-:Y:S07]  /*7640*/  MOV R0, UR6 ;  /* 0x0000000600007c02 */ /* 0x000fee0008000f00 */
.L_x_148:
[----:B-1----:R1:W2:Y:S02]  /*7650*/  SYNCS.PHASECHK.TRANS64.TRYWAIT P0, [R0+URZ], R2 ;  /* 0x00000002000075a7 */ /* 0x0022a400080011ff */
[----:B--2---:R-:W-:Y:S05]  /*7660*/  @!P0 NANOSLEEP.SYNCS 0x989680 ;  /* 0x009896800000895d */ /* 0x004fea0003900000 */
[----:B------:R-:W2:Y:S02]  /*7670*/  @!P0 SYNCS.PHASECHK.TRANS64 P0, [R0+URZ], R2 ;  /* 0x00000002000085a7 */ /* 0x000ea400080010ff */
[----:B--2---:R-:W-:Y:S05]  /*7680*/  @!P0 BRA `(.L_x_148) ;  /* 0xfffffffc00f08947 */ /* 0x004fea000383ffff */
[----:B------:R-:W-:Y:S05]  /*7690*/  BRA `(.L_x_73) ;  /* 0xffffffc400ac7947 */ /* 0x000fea000383ffff */
.L_x_77:
[----:B------:R-:W-:-:S07]  /*76a0*/  MOV R0, UR6 ;  /* 0x0000000600007c02 */ /* 0x000fce0008000f00 */
.L_x_149:
[----:B--2---:R2:W4:Y:S02]  /*76b0*/  SYNCS.PHASECHK.TRANS64.TRYWAIT P0, [R0+URZ], R2 ;  /* 0x00000002000075a7 */ /* 0x00452400080011ff */
[----:B----4-:R-:W-:Y:S05]  /*76c0*/  @!P0 NANOSLEEP.SYNCS 0x989680 ;  /* 0x009896800000895d */ /* 0x010fea0003900000 */
[----:B------:R-:W4:Y:S02]  /*76d0*/  @!P0 SYNCS.PHASECHK.TRANS64 P0, [R0+URZ], R2 ;  /* 0x00000002000085a7 */ /* 0x000f2400080010ff */
[----:B----4-:R-:W-:Y:S05]  /*76e0*/  @!P0 BRA `(.L_x_149) ;  /* 0xfffffffc00f08947 */ /* 0x010fea000383ffff */
[----:B------:R-:W-:Y:S05]  /*76f0*/  BRA `(.L_x_150) ;  /* 0xffffffc800887947 */ /* 0x000fea000383ffff */
.L_x_78:
[----:B------:R-:W-:-:S07]  /*7700*/  MOV R0, UR6 ;  /* 0x0000000600007c02 */ /* 0x000fce0008000f00 */
.L_x_151:
[----:B-1----:R1:W2:Y:S02]  /*7710*/  SYNCS.PHASECHK.TRANS64.TRYWAIT P0, [R0+URZ], R3 ;  /* 0x00000003000075a7 */ /* 0x0022a400080011ff */
[----:B--2---:R-:W-:Y:S05]  /*7720*/  @!P0 NANOSLEEP.SYNCS 0x989680 ;  /* 0x009896800000895d */ /* 0x004fea0003900000 */
[----:B------:R-:W2:Y:S02]  /*7730*/  @!P0 SYNCS.PHASECHK.TRANS64 P0, [R0+URZ], R3 ;  /* 0x00000003000085a7 */ /* 0x000ea400080010ff */
[----:B--2---:R-:W-:Y:S05]  /*7740*/  @!P0 BRA `(.L_x_151) ;  /* 0xfffffffc00f08947 */ /* 0x004fea000383ffff */
[----:B------:R-:W-:Y:S05]  /*7750*/  BRA `(.L_x_152) ;  /* 0xffffffc800947947 */ /* 0x000fea000383ffff */
.L_x_79:
[----:B------:R-:W-:-:S07]  /*7760*/  MOV R0, UR6 ;  /* 0x0000000600007c02 */ /* 0x000fce0008000f00 */
.L_x_153:
[----:B-1----:R1:W2:Y:S02]  /*7770*/  SYNCS.PHASECHK.TRANS64.TRYWAIT P0, [R0+URZ], R3 ;  /* 0x00000003000075a7 */ /* 0x0022a400080011ff */
[----:B--2---:R-:W-:Y:S05]  /*7780*/  @!P0 NANOSLEEP.SYNCS 0x989680 ;  /* 0x009896800000895d */ /* 0x004fea0003900000 */
[----:B------:R-:W2:Y:S02]  /*7790*/  @!P0 SYNCS.PHASECHK.TRANS64 P0, [R0+URZ], R3 ;  /* 0x00000003000085a7 */ /* 0x000ea400080010ff */
[----:B--2---:R-:W-:Y:S05]  /*77a0*/  @!P0 BRA `(.L_x_153) ;  /* 0xfffffffc00f08947 */ /* 0x004fea000383ffff */
[----:B------:R-:W-:Y:S05]  /*77b0*/  BRA `(.L_x_154) ;  /* 0xffffffc800a07947 */ /* 0x000fea000383ffff */
.L_x_80:
[----:B-1----:R-:W-:-:S07]  /*77c0*/  MOV R0, UR7 ;  /* 0x0000000700007c02 */ /* 0x002fce0008000f00 */
.L_x_155:
[----:B-1----:R1:W2:Y:S02]  /*77d0*/  SYNCS.PHASECHK.TRANS64.TRYWAIT P0, [R0+URZ], R2 ;  /* 0x00000002000075a7 */ /* 0x0022a400080011ff */
[----:B--2---:R-:W-:Y:S05]  /*77e0*/  @!P0 NANOSLEEP.SYNCS 0x989680 ;  /* 0x009896800000895d */ /* 0x004fea0003900000 */
[----:B------:R-:W2:Y:S02]  /*77f0*/  @!P0 SYNCS.PHASECHK.TRANS64 P0, [R0+URZ], R2 ;  /* 0x00000002000085a7 */ /* 0x000ea400080010ff */
[----:B--2---:R-:W-:Y:S05]  /*7800*/  @!P0 BRA `(.L_x_155) ;  /* 0xfffffffc00f08947 */ /* 0x004fea000383ffff */
[----:B------:R-:W-:Y:S05]  /*7810*/  BRA `(.L_x_156) ;  /* 0xffffffc800ac7947 */ /* 0x000fea000383ffff */
.L_x_85:
[----:B---3--:R3:W4:Y:S02]  /*7820*/  SYNCS.PHASECHK.TRANS64.TRYWAIT P0, [R7+URZ+0xf0], R0 ;  /* 0x0000f000070075a7 */ /* 0x00872400080011ff */
[----:B----4-:R-:W-:Y:S05]  /*7830*/  @!P0 NANOSLEEP.SYNCS 0x989680 ;  /* 0x009896800000895d */ /* 0x010fea0003900000 */
[----:B------:R-:W4:Y:S02]  /*7840*/  @!P0 SYNCS.PHASECHK.TRANS64 P0, [R7+URZ+0xf0], R0 ;  /* 0x0000f000070085a7 */ /* 0x000f2400080010ff */
[----:B----4-:R-:W-:Y:S05]  /*7850*/  @!P0 BRA `(.L_x_85) ;  /* 0xfffffffc00f08947 */ /* 0x010fea000383ffff */
[----:B------:R-:W-:Y:S05]  /*7860*/  BRA `(.L_x_157) ;  /* 0xffffffcc00bc7947 */ /* 0x000fea000383ffff */
.L_x_88:
[----:B-1----:R-:W-:Y:S07]  /*7870*/  MOV R0, UR19 ;  /* 0x0000001300007c02 */ /* 0x002fee0008000f00 */
.L_x_158:
[----:B-1----:R1:W3:Y:S02]  /*7880*/  SYNCS.PHASECHK.TRANS64.TRYWAIT P2, [R0+URZ+0xe8], R7 ;  /* 0x0000e807000075a7 */ /* 0x0022e400080411ff */
[----:B---3--:R-:W-:Y:S05]  /*7890*/  @!P2 NANOSLEEP.SYNCS 0x989680 ;  /* 0x009896800000a95d */ /* 0x008fea0003900000 */
[----:B------:R-:W3:Y:S02]  /*78a0*/  @!P2 SYNCS.PHASECHK.TRANS64 P2, [R0+URZ+0xe8], R7 ;  /* 0x0000e8070000a5a7 */ /* 0x000ee400080410ff */
[----:B---3--:R-:W-:Y:S05]  /*78b0*/  @!P2 BRA `(.L_x_158) ;  /* 0xfffffffc00f0a947 */ /* 0x008fea000383ffff */
[----:B------:R-:W-:Y:S05]  /*78c0*/  BRA `(.L_x_87) ;  /* 0xffffffd400047947 */ /* 0x000fea000383ffff */
.L_x_91:
[----:B-1----:R-:W-:Y:S07]  /*78d0*/  MOV R0, UR19 ;  /* 0x0000001300007c02 */ /* 0x002fee0008000f00 */
.L_x_159:
[----:B-1----:R1:W3:Y:S02]  /*78e0*/  SYNCS.PHASECHK.TRANS64.TRYWAIT P0, [R0+URZ+0xd8], R6 ;  /* 0x0000d806000075a7 */ /* 0x0022e400080011ff */
[----:B---3--:R-:W-:Y:S05]  /*78f0*/  @!P0 NANOSLEEP.SYNCS 0x989680 ;  /* 0x009896800000895d */ /* 0x008fea0003900000 */
[----:B------:R-:W3:Y:S02]  /*7900*/  @!P0 SYNCS.PHASECHK.TRANS64 P0, [R0+URZ+0xd8], R6 ;  /* 0x0000d806000085a7 */ /* 0x000ee400080010ff */
[----:B---3--:R-:W-:Y:S05]  /*7910*/  @!P0 BRA `(.L_x_159) ;  /* 0xfffffffc00f08947 */ /* 0x008fea000383ffff */
[----:B------:R-:W-:Y:S05]  /*7920*/  BRA `(.L_x_160) ;  /* 0xffffffd400507947 */ /* 0x000fea000383ffff */
.L_x_94:
[----:B---3--:R3:W1:Y:S02]  /*7930*/  SYNCS.PHASECHK.TRANS64.TRYWAIT P0, [R3+URZ+0xf0], R0 ;  /* 0x0000f000030075a7 */ /* 0x00866400080011ff */
[----:B-1----:R-:W-:Y:S05]  /*7940*/  @!P0 NANOSLEEP.SYNCS 0x989680 ;  /* 0x009896800000895d */ /* 0x002fea0003900000 */
[----:B------:R-:W1:Y:S02]  /*7950*/  @!P0 SYNCS.PHASECHK.TRANS64 P0, [R3+URZ+0xf0], R0 ;  /* 0x0000f000030085a7 */ /* 0x000e6400080010ff */
[----:B-1----:R-:W-:Y:S05]  /*7960*/  @!P0 BRA `(.L_x_94) ;  /* 0xfffffffc00f08947 */ /* 0x002fea000383ffff */
[----:B------:R-:W-:Y:S05]  /*7970*/  BRA `(.L_x_161) ;  /* 0xffffffd8009c7947 */ /* 0x000fea000383ffff */
.L_x_105:
[----:B-1----:R-:W-:Y:S04]  /*7980*/  MOV R0, UR57 ;  /* 0x0000003900007c02 */ /* 0x002fe80008000f00 */
[----:B------:R1:W2:Y:S03]  /*7990*/  SYNCS.PHASECHK.TRANS64.TRYWAIT P1, [R0+URZ+0xd0], R4 ;  /* 0x0000d004000075a7 */ /* 0x0002a600080211ff */
[----:B--2---:R-:W-:Y:S05]  /*79a0*/  @!P1 NANOSLEEP.SYNCS 0x989680 ;  /* 0x009896800000995d */ /* 0x004fea0003900000 */
[----:B------:R-:W2:Y:S02]  /*79b0*/  @!P1 SYNCS.PHASECHK.TRANS64 P1, [R0+URZ+0xd0], R4 ;  /* 0x0000d004000095a7 */ /* 0x000ea400080210ff */
[----:B--2---:R-:W-:Y:S05]  /*79c0*/  @!P1 BRA `(.L_x_105) ;  /* 0xfffffffc00ec9947 */ /* 0x004fea000383ffff */
[----:B------:R-:W-:Y:S05]  /*79d0*/  BRA `(.L_x_104) ;  /* 0xffffffe400c07947 */ /* 0x000fea000383ffff */
.L_x_107:
[----:B------:R1:W1:Y:S02]  /*79e0*/  SYNCS.PHASECHK.TRANS64.TRYWAIT P1, [R22+URZ+0x110], R3 ;  /* 0x00011003160075a7 */ /* 0x00026400080211ff */
[----:B-1----:R-:W-:Y:S05]  /*79f0*/  @!P1 NANOSLEEP.SYNCS 0x989680 ;  /* 0x009896800000995d */ /* 0x002fea0003900000 */
[----:B------:R-:W1:Y:S02]  /*7a00*/  @!P1 SYNCS.PHASECHK.TRANS64 P1, [R22+URZ+0x110], R3 ;  /* 0x00011003160095a7 */ /* 0x000e6400080210ff */
[----:B-1----:R-:W-:Y:S05]  /*7a10*/  @!P1 BRA `(.L_x_107) ;  /* 0xfffffffc00f09947 */ /* 0x002fea000383ffff */
[----:B------:R-:W-:Y:S05]  /*7a20*/  BRA `(.L_x_106) ;  /* 0xffffffe400fc7947 */ /* 0x000fea000383ffff */
        .weak           $__internal_0_$__cuda_sm10x_tcgen05_guardrail_trap_col_being_dealloced_not_returned_by_alloc
        .type           $__internal_0_$__cuda_sm10x_tcgen05_guardrail_trap_col_being_dealloced_not_returned_by_alloc,@function
        .size           $__internal_0_$__cuda_sm10x_tcgen05_guardrail_trap_col_being_dealloced_not_returned_by_alloc,($__internal_1_$__cuda_sm10x_tcgen05_guardrail_trap_phase_invalid_during_alloc - $__internal_0_$__cuda_sm10x_tcgen05_guardrail_trap_col_being_dealloced_not_returned_by_alloc)
$__internal_0_$__cuda_sm10x_tcgen05_guardrail_trap_col_being_dealloced_not_returned_by_alloc:
[----:B------:R-:W-:Y:S05]  /*7a30*/  BPT.TRAP 0x1 ;  /* 0x000000040000795c */ /* 0x000fea0000300000 */
[----:B------:R-:W-:-:S04]  /*7a40*/  HFMA2 R3, -RZ, RZ, 0, 0 ;  /* 0x00000000ff037431 */ /* 0x000fc800000001ff */
[----:B------:R-:W-:Y:S05]  /*7a50*/  RET.REL.NODEC R2 `(_ZN7cutlass13device_kernelINS_4gemm6kernel13GemmUniversalIN4cute5tupleIJiiiiEEENS1_10collective13CollectiveMmaINS1_35MainloopSm100TmaUmmaWarpSpecializedILi13ELi2ELi4ENS5_IJNS4_1CILi2EEENSA_ILi4EEENSA_ILi1EEEEEEEENS5_IJNSA_ILi64EEESG_NSA_ILi128EEEEEENS_12float_e5m2_tENS5_IJlSD_lEEESJ_SK_NS4_8TiledMMAINS4_8MMA_AtomIJNS4_10MMA_TraitsINS4_19SM100_MMA_F8F6F4_SSEJSJ_SJ_fSG_SG_NS4_17integral_constantINS4_4UMMA5MajorELSR_0EEESS_NSP_INSQ_7ScaleInELST_0EEESU_EEEEEENS4_6LayoutINS5_IJSD_SD_SD_EEENS5_IJNSA_ILi0EEESZ_SZ_EEEEENS5_IJNS4_10UnderscoreES12_S12_EEEEENS4_23SM90_TMA_LOAD_MULTICASTENS4_14ComposedLayoutINS4_7SwizzleILi3ELi4ELi3EEENS4_18smem_ptr_flag_bitsILi8EEENSX_INS5_IJNSA_ILi8EEESH_EEENS5_IJSH_SD_EEEEEEEvNS4_8identityES15_S1F_vS1G_EENS_8epilogue10collective18CollectiveEpilogueINS1I_23Sm100TmaWarpSpecializedILi1ELi1ELi32ELb0ELb0EEEJSI_NS5_IJNSX_ISG_SD_EES1N_EEESJ_SK_SJ_SK_NS1I_6fusion15FusionCallbacksIS1M_NS1P_17LinearCombinationISJ_fSJ_fLNS_15FloatRoundStyleE2EEESI_S1O_JEEENS4_5SM1004TMEM4LOAD26SM100_TMEM_LOAD_16dp32b32xENS4_13SM90_TMA_LOADENS16_INS17_ILi2ELi4ELi3EEES1A_NSX_INS5_IJS1B_SG_EEENS5_IJSG_SD_EEEEEEENS4_39AutoVectorizingCopyWithAssumedAlignmentILi128EEENS4_14SM90_TMA_STOREES24_S26_S26_EEEvvEEEEvNT_6ParamsE) ;  /* 0xffffff8402687950 */ /* 0x000fea0003c3ffff */
        .weak           $__internal_1_$__cuda_sm10x_tcgen05_guardrail_trap_phase_invalid_during_alloc
        .type           $__internal_1_$__cuda_sm10x_tcgen05_guardrail_trap_phase_invalid_during_alloc,@function
        .size           $__internal_1_$__cuda_sm10x_tcgen05_guardrail_trap_phase_invalid_during_alloc,($__internal_2_$__cuda_sm10x_tcgen05_guardrail_trap_unallocated_columns_being_dealloced - $__internal_1_$__cuda_sm10x_tcgen05_guardrail_trap_phase_invalid_during_alloc)
$__internal_1_$__cuda_sm10x_tcgen05_guardrail_trap_phase_invalid_during_alloc:
[----:B------:R-:W-:Y:S05]  /*7a60*/  BPT.TRAP 0x1 ;  /* 0x000000040000795c */ /* 0x000fea0000300000 */
[----:B------:R-:W-:-:S04]  /*7a70*/  MOV R5, 0x0 ;  /* 0x0000000000057802 */ /* 0x000fc80000000f00 */
[----:B------:R-:W-:Y:S05]  /*7a80*/  RET.REL.NODEC R4 `(_ZN7cutlass13device_kernelINS_4gemm6kernel13GemmUniversalIN4cute5tupleIJiiiiEEENS1_10collective13CollectiveMmaINS1_35MainloopSm100TmaUmmaWarpSpecializedILi13ELi2ELi4ENS5_IJNS4_1CILi2EEENSA_ILi4EEENSA_ILi1EEEEEEEENS5_IJNSA_ILi64EEESG_NSA_ILi128EEEEEENS_12float_e5m2_tENS5_IJlSD_lEEESJ_SK_NS4_8TiledMMAINS4_8MMA_AtomIJNS4_10MMA_TraitsINS4_19SM100_MMA_F8F6F4_SSEJSJ_SJ_fSG_SG_NS4_17integral_constantINS4_4UMMA5MajorELSR_0EEESS_NSP_INSQ_7ScaleInELST_0EEESU_EEEEEENS4_6LayoutINS5_IJSD_SD_SD_EEENS5_IJNSA_ILi0EEESZ_SZ_EEEEENS5_IJNS4_10UnderscoreES12_S12_EEEEENS4_23SM90_TMA_LOAD_MULTICASTENS4_14ComposedLayoutINS4_7SwizzleILi3ELi4ELi3EEENS4_18smem_ptr_flag_bitsILi8EEENSX_INS5_IJNSA_ILi8EEESH_EEENS5_IJSH_SD_EEEEEEEvNS4_8identityES15_S1F_vS1G_EENS_8epilogue10collective18CollectiveEpilogueINS1I_23Sm100TmaWarpSpecializedILi1ELi1ELi32ELb0ELb0EEEJSI_NS5_IJNSX_ISG_SD_EES1N_EEESJ_SK_SJ_SK_NS1I_6fusion15FusionCallbacksIS1M_NS1P_17LinearCombinationISJ_fSJ_fLNS_15FloatRoundStyleE2EEESI_S1O_JEEENS4_5SM1004TMEM4LOAD26SM100_TMEM_LOAD_16dp32b32xENS4_13SM90_TMA_LOADENS16_INS17_ILi2ELi4ELi3EEES1A_NSX_INS5_IJS1B_SG_EEENS5_IJSG_SD_EEEEEEENS4_39AutoVectorizingCopyWithAssumedAlignmentILi128EEENS4_14SM90_TMA_STOREES24_S26_S26_EEEvvEEEEvNT_6ParamsE) ;  /* 0xffffff84045c7950 */ /* 0x000fea0003c3ffff */
        .weak           $__internal_2_$__cuda_sm10x_tcgen05_guardrail_trap_unallocated_columns_being_dealloced
        .type           $__internal_2_$__cuda_sm10x_tcgen05_guardrail_trap_unallocated_columns_being_dealloced,@function
        .size           $__internal_2_$__cuda_sm10x_tcgen05_guardrail_trap_unallocated_columns_being_dealloced,(.L_x_163 - $__internal_2_$__cuda_sm10x_tcgen05_guardrail_trap_unallocated_columns_being_dealloced)
$__internal_2_$__cuda_sm10x_tcgen05_guardrail_trap_unallocated_columns_being_dealloced:
[----:B------:R-:W-:Y:S05]  /*7a90*/  BPT.TRAP 0x1 ;  /* 0x000000040000795c */ /* 0x000fea0000300000 */
[----:B------:R-:W-:-:S04]  /*7aa0*/  HFMA2 R3, -RZ, RZ, 0, 0 ;  /* 0x00000000ff037431 */ /* 0x000fc800000001ff */
[----:B------:R-:W-:Y:S05]  /*7ab0*/  RET.REL.NODEC R2 `(_ZN7cutlass13device_kernelINS_4gemm6kernel13GemmUniversalIN4cute5tupleIJiiiiEEENS1_10collective13CollectiveMmaINS1_35MainloopSm100TmaUmmaWarpSpecializedILi13ELi2ELi4ENS5_IJNS4_1CILi2EEENSA_ILi4EEENSA_ILi1EEEEEEEENS5_IJNSA_ILi64EEESG_NSA_ILi128EEEEEENS_12float_e5m2_tENS5_IJlSD_lEEESJ_SK_NS4_8TiledMMAINS4_8MMA_AtomIJNS4_10MMA_TraitsINS4_19SM100_MMA_F8F6F4_SSEJSJ_SJ_fSG_SG_NS4_17integral_constantINS4_4UMMA5MajorELSR_0EEESS_NSP_INSQ_7ScaleInELST_0EEESU_EEEEEENS4_6LayoutINS5_IJSD_SD_SD_EEENS5_IJNSA_ILi0EEESZ_SZ_EEEEENS5_IJNS4_10UnderscoreES12_S12_EEEEENS4_23SM90_TMA_LOAD_MULTICASTENS4_14ComposedLayoutINS4_7SwizzleILi3ELi4ELi3EEENS4_18smem_ptr_flag_bitsILi8EEENSX_INS5_IJNSA_ILi8EEESH_EEENS5_IJSH_SD_EEEEEEEvNS4_8identityES15_S1F_vS1G_EENS_8epilogue10collective18CollectiveEpilogueINS1I_23Sm100TmaWarpSpecializedILi1ELi1ELi32ELb0ELb0EEEJSI_NS5_IJNSX_ISG_SD_EES1N_EEESJ_SK_SJ_SK_NS1I_6fusion15FusionCallbacksIS1M_NS1P_17LinearCombinationISJ_fSJ_fLNS_15FloatRoundStyleE2EEESI_S1O_JEEENS4_5SM1004TMEM4LOAD26SM100_TMEM_LOAD_16dp32b32xENS4_13SM90_TMA_LOADENS16_INS17_ILi2ELi4ELi3EEES1A_NSX_INS5_IJS1B_SG_EEENS5_IJSG_SD_EEEEEEENS4_39AutoVectorizingCopyWithAssumedAlignmentILi128EEENS4_14SM90_TMA_STOREES24_S26_S26_EEEvvEEEEvNT_6ParamsE) ;  /* 0xffffff8402507950 */ /* 0x000fea0003c3ffff */
.L_x_162:
[----:B------:R-:W-:-:S00]  /*7ac0*/  BRA `(.L_x_162) ;  /* 0xfffffffc00fc7947 */ /* 0x000fc0000383ffff */
[----:B------:R-:W-:-:S00]  /*7ad0*/  NOP ;  /* 0x0000000000007918 */ /* 0x000fc00000000000 */
        /* <DEDUP_REMOVED lines=10> */
.L_x_163:


//--------------------- .nv.global.init           --------------------------
	.section	.nv.global.init,"aw",@progbits
.nv.global.init:
	.type		$str$27,@object
	.size		$str$27,($str$28 - $str$27)
$str$27:
        /*0000*/ 	.byte	0x28, 0x61, 0x64, 0x64, 0x72, 0x65, 0x73, 0x73, 0x20, 0x26, 0x20, 0x6d, 0x61, 0x73, 0x6b, 0x29
        /*0010*/ 	.byte	0x20, 0x3d, 0x3d, 0x20, 0x30, 0x00
	.type		$str$28,@object
	.size		$str$28,($str$26 - $str$28)
$str$28:
        /*0016*/ 	.byte	0x2f, 0x74, 0x6d, 0x70, 0x2f, 0x63, 0x75, 0x74, 0x6c, 0x61, 0x73, 0x73, 0x5f, 0x73, 0x77, 0x65
        /*0026*/ 	.byte	0x65, 0x70, 0x5f, 0x73, 0x72, 0x63, 0x2f, 0x69, 0x6e, 0x63, 0x6c, 0x75, 0x64, 0x65, 0x2f, 0x63
        /*0036*/ 	.byte	0x75, 0x74, 0x65, 0x2f, 0x70, 0x6f, 0x69, 0x6e, 0x74, 0x65, 0x72, 0x5f, 0x66, 0x6c, 0x61, 0x67
        /*0046*/ 	.byte	0x67, 0x65, 0x64, 0x2e, 0x68, 0x70, 0x70, 0x00
	.type		$str$26,@object
	.size		$str$26,($str$25 - $str$26)
$str$26:
        /*004e*/ 	.byte	0x2f, 0x74, 0x6d, 0x70, 0x2f, 0x63, 0x75, 0x74, 0x6c, 0x61, 0x73, 0x73, 0x5f, 0x73, 0x77, 0x65
        /*005e*/ 	.byte	0x65, 0x70, 0x5f, 0x73, 0x72, 0x63, 0x2f, 0x69, 0x6e, 0x63, 0x6c, 0x75, 0x64, 0x65, 0x2f, 0x63
        /*006e*/ 	.byte	0x75, 0x74, 0x65, 0x2f, 0x61, 0x74, 0x6f, 0x6d, 0x2f, 0x63, 0x6f, 0x70, 0x79, 0x5f, 0x74, 0x72
        /*007e*/ 	.byte	0x61, 0x69, 0x74, 0x73, 0x5f, 0x73, 0x6d, 0x31, 0x30, 0x30, 0x2e, 0x68, 0x70, 0x70, 0x00
	.type		$str$25,@object
	.size		$str$25,(__unnamed_1 - $str$25)
$str$25:
        /*008d*/ 	.byte	0x28, 0x28, 0x75, 0x69, 0x6e, 0x74, 0x33, 0x32, 0x5f, 0x74, 0x28, 0x74, 0x68, 0x72, 0x65, 0x61
        /*009d*/ 	.byte	0x64, 0x49, 0x64, 0x78, 0x2e, 0x78, 0x29, 0x20, 0x2f, 0x20, 0x33, 0x32, 0x29, 0x20, 0x25, 0x20
        /*00ad*/ 	.byte	0x34, 0x29, 0x20, 0x3d, 0x3d, 0x20, 0x28, 0x28, 0x28, 0x74, 0x6d, 0x65, 0x6d, 0x5f, 0x61, 0x64
        /*00bd*/ 	.byte	0x64, 0x72, 0x20, 0x3e, 0x3e, 0x20, 0x31, 0x36, 0x29, 0x20, 0x2f, 0x20, 0x33, 0x32, 0x29, 0x20
        /*00cd*/ 	.byte	0x25, 0x20, 0x34, 0x29, 0x00
	.type		__unnamed_1,@object
	.size		__unnamed_1,(__unnamed_2 - __unnamed_1)
__unnamed_1:
        /*00d2*/ 	.byte	0x61, 0x75, 0x74, 0x6f, 0x20, 0x63, 0x75, 0x74, 0x65, 0x3a, 0x3a, 0x61, 0x73, 0x5f, 0x70, 0x6f
        /* <DEDUP_REMOVED lines=24> */
        /*0262*/ 	.byte	0x3c, 0x34, 0x30, 0x39, 0x36, 0x3e, 0x3e, 0x3e, 0x3e, 0x5d, 0x00
	.type		__unnamed_2,@object
	.size		__unnamed_2,(.L_2 - __unnamed_2)
__unnamed_2:
        /* <DEDUP_REMOVED lines=40> */
        /*04ed*/ 	.byte	0x74, 0x65, 0x3a, 0x3a, 0x43, 0x3c, 0x30, 0x3e, 0x3e, 0x3e, 0x3e, 0x5d, 0x00
.L_2:


//--------------------- .nv.shared._ZN7cutlass13device_kernelINS_4gemm6kernel13GemmUniversalIN4cute5tupleIJiiiiEEENS1_10collective13CollectiveMmaINS1_35MainloopSm100TmaUmmaWarpSpecializedILi13ELi2ELi4ENS5_IJNS4_1CILi2EEENSA_ILi4EEENSA_ILi1EEEEEEEENS5_IJNSA_ILi64EEESG_NSA_ILi128EEEEEENS_12float_e5m2_tENS5_IJlSD_lEEESJ_SK_NS4_8TiledMMAINS4_8MMA_AtomIJNS4_10MMA_TraitsINS4_19SM100_MMA_F8F6F4_SSEJSJ_SJ_fSG_SG_NS4_17integral_constantINS4_4UMMA5MajorELSR_0EEESS_NSP_INSQ_7ScaleInELST_0EEESU_EEEEEENS4_6LayoutINS5_IJSD_SD_SD_EEENS5_IJNSA_ILi0EEESZ_SZ_EEEEENS5_IJNS4_10UnderscoreES12_S12_EEEEENS4_23SM90_TMA_LOAD_MULTICASTENS4_14ComposedLayoutINS4_7SwizzleILi3ELi4ELi3EEENS4_18smem_ptr_flag_bitsILi8EEENSX_INS5_IJNSA_ILi8EEESH_EEENS5_IJSH_SD_EEEEEEEvNS4_8identityES15_S1F_vS1G_EENS_8epilogue10collective18CollectiveEpilogueINS1I_23Sm100TmaWarpSpecializedILi1ELi1ELi32ELb0ELb0EEEJSI_NS5_IJNSX_ISG_SD_EES1N_EEESJ_SK_SJ_SK_NS1I_6fusion15FusionCallbacksIS1M_NS1P_17LinearCombinationISJ_fSJ_fLNS_15FloatRoundStyleE2EEESI_S1O_JEEENS4_5SM1004TMEM4LOAD26SM100_TMEM_LOAD_16dp32b32xENS4_13SM90_TMA_LOADENS16_INS17_ILi2ELi4ELi3EEES1A_NSX_INS5_IJS1B_SG_EEENS5_IJSG_SD_EEEEEEENS4_39AutoVectorizingCopyWithAssumedAlignmentILi128EEENS4_14SM90_TMA_STOREES24_S26_S26_EEEvvEEEEvNT_6ParamsE --------------------------
	.section	.nv.shared._ZN7cutlass13device_kernelINS_4gemm6kernel13GemmUniversalIN4cute5tupleIJiiiiEEENS1_10collective13CollectiveMmaINS1_35MainloopSm100TmaUmmaWarpSpecializedILi13ELi2ELi4ENS5_IJNS4_1CILi2EEENSA_ILi4EEENSA_ILi1EEEEEEEENS5_IJNSA_ILi64EEESG_NSA_ILi128EEEEEENS_12float_e5m2_tENS5_IJlSD_lEEESJ_SK_NS4_8TiledMMAINS4_8MMA_AtomIJNS4_10MMA_TraitsINS4_19SM100_MMA_F8F6F4_SSEJSJ_SJ_fSG_SG_NS4_17integral_constantINS4_4UMMA5MajorELSR_0EEESS_NSP_INSQ_7ScaleInELST_0EEESU_EEEEEENS4_6LayoutINS5_IJSD_SD_SD_EEENS5_IJNSA_ILi0EEESZ_SZ_EEEEENS5_IJNS4_10UnderscoreES12_S12_EEEEENS4_23SM90_TMA_LOAD_MULTICASTENS4_14ComposedLayoutINS4_7SwizzleILi3ELi4ELi3EEENS4_18smem_ptr_flag_bitsILi8EEENSX_INS5_IJNSA_ILi8EEESH_EEENS5_IJSH_SD_EEEEEEEvNS4_8identityES15_S1F_vS1G_EENS_8epilogue10collective18CollectiveEpilogueINS1I_23Sm100TmaWarpSpecializedILi1ELi1ELi32ELb0ELb0EEEJSI_NS5_IJNSX_ISG_SD_EES1N_EEESJ_SK_SJ_SK_NS1I_6fusion15FusionCallbacksIS1M_NS1P_17LinearCombinationISJ_fSJ_fLNS_15FloatRoundStyleE2EEESI_S1O_JEEENS4_5SM1004TMEM4LOAD26SM100_TMEM_LOAD_16dp32b32xENS4_13SM90_TMA_LOADENS16_INS17_ILi2ELi4ELi3EEES1A_NSX_INS5_IJS1B_SG_EEENS5_IJSG_SD_EEEEEEENS4_39AutoVectorizingCopyWithAssumedAlignmentILi128EEENS4_14SM90_TMA_STOREES24_S26_S26_EEEvvEEEEvNT_6ParamsE,"aw",@nobits
	.sectionflags	@""
	.align	16
	.zero		1024


//--------------------- .nv.shared.reserved.0     --------------------------
	.section	.nv.shared.reserved.0,"aw",@nobits
	.weak		__nv_reservedSMEM_offset_0_alias
	.size		__nv_reservedSMEM_offset_0_alias, 0, 64
	.other		__nv_reservedSMEM_offset_0_alias,@"STO_CUDA_RESERVED_SHARED STV_DEFAULT"
__nv_reservedSMEM_offset_0_alias:
	.zero		0
.nv.shared.reserved.0:
	.zero		64
	.weak		__nv_reservedSMEM_tcgen05_partition
	.type		__nv_reservedSMEM_tcgen05_partition,@object
	.size		__nv_reservedSMEM_tcgen05_partition,(.L_0 - __nv_reservedSMEM_tcgen05_partition)
__nv_reservedSMEM_tcgen05_partition:
	.zero		32
.L_0:


//--------------------- .nv.global                --------------------------
	.section	.nv.global,"aw",@nobits
.nv.global:
	.type		_ZN40_INTERNAL_1584a840_4_k_cu_caae7e67_249864cute1_E,@object
	.size		_ZN40_INTERNAL_1584a840_4_k_cu_caae7e67_249864cute1_E,(_ZN40_INTERNAL_1584a840_4_k_cu_caae7e67_249864cuda3std3__45__cpo6cbeginE - _ZN40_INTERNAL_1584a840_4_k_cu_caae7e67_249864cute1_E)
_ZN40_INTERNAL_1584a840_4_k_cu_caae7e67_249864cute1_E:
	.zero		1
	.type		_ZN40_INTERNAL_1584a840_4_k_cu_caae7e67_249864cuda3std3__45__cpo6cbeginE,@object
	.size		_ZN40_INTERNAL_1584a840_4_k_cu_caae7e67_249864cuda3std3__45__cpo6cbeginE,(_ZN40_INTERNAL_1584a840_4_k_cu_caae7e67_249864cuda3std3__48in_placeE - _ZN40_INTERNAL_1584a840_4_k_cu_caae7e67_249864cuda3std3__45__cpo6cbeginE)
_ZN40_INTERNAL_1584a840_4_k_cu_caae7e67_249864cuda3std3__45__cpo6cbeginE:
	.zero		1
	.type		_ZN40_INTERNAL_1584a840_4_k_cu_caae7e67_249864cuda3std3__48in_placeE,@object
	.size		_ZN40_INTERNAL_1584a840_4_k_cu_caae7e67_249864cuda3std3__48in_placeE,(_ZN40_INTERNAL_1584a840_4_k_cu_caae7e67_249864cuda3std6ranges3__45__cpo9iter_moveE - _ZN40_INTERNAL_1584a840_4_k_cu_caae7e67_249864cuda3std3__48in_placeE)
_ZN40_INTERNAL_1584a840_4_k_cu_caae7e67_249864cuda3std3__48in_placeE:
	.zero		1
	.type		_ZN40_INTERNAL_1584a840_4_k_cu_caae7e67_249864cuda3std6ranges3__45__cpo9iter_moveE,@object
	.size		_ZN40_INTERNAL_1584a840_4_k_cu_caae7e67_249864cuda3std6ranges3__45__cpo9iter_moveE,(_ZN40_INTERNAL_1584a840_4_k_cu_caae7e67_249864cuda3std3__45__cpo5beginE - _ZN40_INTERNAL_1584a840_4_k_cu_caae7e67_249864cuda3std6ranges3__45__cpo9iter_moveE)
_ZN40_INTERNAL_1584a840_4_k_cu_caae7e67_249864cuda3std6ranges3__45__cpo9iter_moveE:
	.zero		1
	.type		_ZN40_INTERNAL_1584a840_4_k_cu_caae7e67_249864cuda3std3__45__cpo5beginE,@object
	.size		_ZN40_INTERNAL_1584a840_4_k_cu_caae7e67_249864cuda3std3__45__cpo5beginE,(_ZN40_INTERNAL_1584a840_4_k_cu_caae7e67_249864cuda3std3__442_GLOBAL__N__1584a840_4_k_cu_caae7e67_249866ignoreE - _ZN40_INTERNAL_1584a840_4_k_cu_caae7e67_249864cuda3std3__45__cpo5beginE)
_ZN40_INTERNAL_1584a840_4_k_cu_caae7e67_249864cuda3std3__45__cpo5beginE:
	.zero		1
	.type		_ZN40_INTERNAL_1584a840_4_k_cu_caae7e67_249864cuda3std3__442_GLOBAL__N__1584a840_4_k_cu_caae7e67_249866ignoreE,@object
	.size		_ZN40_INTERNAL_1584a840_4_k_cu_caae7e67_249864cuda3std3__442_GLOBAL__N__1584a840_4_k_cu_caae7e67_249866ignoreE,(_ZN40_INTERNAL_1584a840_4_k_cu_caae7e67_249864cute7productE - _ZN40_INTERNAL_1584a840_4_k_cu_caae7e67_249864cuda3std3__442_GLOBAL__N__1584a840_4_k_cu_caae7e67_249866ignoreE)
_ZN40_INTERNAL_1584a840_4_k_cu_caae7e67_249864cuda3std3__442_GLOBAL__N__1584a840_4_k_cu_caae7e67_249866ignoreE:
	.zero		1
	.type		_ZN40_INTERNAL_1584a840_4_k_cu_caae7e67_249864cute7productE,@object
	.size		_ZN40_INTERNAL_1584a840_4_k_cu_caae7e67_249864cute7productE,(_ZN40_INTERNAL_1584a840_4_k_cu_caae7e67_249864cuda3std3__45__cpo3endE - _ZN40_INTERNAL_1584a840_4_k_cu_caae7e67_249864cute7productE)
_ZN40_INTERNAL_1584a840_4_k_cu_caae7e67_249864cute7productE:
	.zero		1
	.type		_ZN40_INTERNAL_1584a840_4_k_cu_caae7e67_249864cuda3std3__45__cpo3endE,@object
	.size		_ZN40_INTERNAL_1584a840_4_k_cu_caae7e67_249864cuda3std3__45__cpo3endE,(_ZN40_INTERNAL_1584a840_4_k_cu_caae7e67_249864cuda3std3__419piecewise_constructE - _ZN40_INTERNAL_1584a840_4_k_cu_caae7e67_249864cuda3std3__45__cpo3endE)
_ZN40_INTERNAL_1584a840_4_k_cu_caae7e67_249864cuda3std3__45__cpo3endE:
	.zero		1
	.type		_ZN40_INTERNAL_1584a840_4_k_cu_caae7e67_249864cuda3std3__419piecewise_constructE,@object
	.size		_ZN40_INTERNAL_1584a840_4_k_cu_caae7e67_249864cuda3std3__419piecewise_constructE,(_ZN40_INTERNAL_1584a840_4_k_cu_caae7e67_249864cuda3std3__45__cpo4cendE - _ZN40_INTERNAL_1584a840_4_k_cu_caae7e67_249864cuda3std3__419piecewise_constructE)
_ZN40_INTERNAL_1584a840_4_k_cu_caae7e67_249864cuda3std3__419piecewise_constructE:
	.zero		1
	.type		_ZN40_INTERNAL_1584a840_4_k_cu_caae7e67_249864cuda3std3__45__cpo4cendE,@object
	.size		_ZN40_INTERNAL_1584a840_4_k_cu_caae7e67_249864cuda3std3__45__cpo4cendE,(_ZN40_INTERNAL_1584a840_4_k_cu_caae7e67_249864cuda3std6ranges3__45__cpo4swapE - _ZN40_INTERNAL_1584a840_4_k_cu_caae7e67_249864cuda3std3__45__cpo4cendE)
_ZN40_INTERNAL_1584a840_4_k_cu_caae7e67_249864cuda3std3__45__cpo4cendE:
	.zero		1
	.type		_ZN40_INTERNAL_1584a840_4_k_cu_caae7e67_249864cuda3std6ranges3__45__cpo4swapE,@object
	.size		_ZN40_INTERNAL_1584a840_4_k_cu_caae7e67_249864cuda3std6ranges3__45__cpo4swapE,(.L_10 - _ZN40_INTERNAL_1584a840_4_k_cu_caae7e67_249864cuda3std6ranges3__45__cpo4swapE)
_ZN40_INTERNAL_1584a840_4_k_cu_caae7e67_249864cuda3std6ranges3__45__cpo4swapE:
	.zero		1
.L_10:


//--------------------- .nv.constant0._ZN7cutlass13device_kernelINS_4gemm6kernel13GemmUniversalIN4cute5tupleIJiiiiEEENS1_10collective13CollectiveMmaINS1_35MainloopSm100TmaUmmaWarpSpecializedILi13ELi2ELi4ENS5_IJNS4_1CILi2EEENSA_ILi4EEENSA_ILi1EEEEEEEENS5_IJNSA_ILi64EEESG_NSA_ILi128EEEEEENS_12float_e5m2_tENS5_IJlSD_lEEESJ_SK_NS4_8TiledMMAINS4_8MMA_AtomIJNS4_10MMA_TraitsINS4_19SM100_MMA_F8F6F4_SSEJSJ_SJ_fSG_SG_NS4_17integral_constantINS4_4UMMA5MajorELSR_0EEESS_NSP_INSQ_7ScaleInELST_0EEESU_EEEEEENS4_6LayoutINS5_IJSD_SD_SD_EEENS5_IJNSA_ILi0EEESZ_SZ_EEEEENS5_IJNS4_10UnderscoreES12_S12_EEEEENS4_23SM90_TMA_LOAD_MULTICASTENS4_14ComposedLayoutINS4_7SwizzleILi3ELi4ELi3EEENS4_18smem_ptr_flag_bitsILi8EEENSX_INS5_IJNSA_ILi8EEESH_EEENS5_IJSH_SD_EEEEEEEvNS4_8identityES15_S1F_vS1G_EENS_8epilogue10collective18CollectiveEpilogueINS1I_23Sm100TmaWarpSpecializedILi1ELi1ELi32ELb0ELb0EEEJSI_NS5_IJNSX_ISG_SD_EES1N_EEESJ_SK_SJ_SK_NS1I_6fusion15FusionCallbacksIS1M_NS1P_17LinearCombinationISJ_fSJ_fLNS_15FloatRoundStyleE2EEESI_S1O_JEEENS4_5SM1004TMEM4LOAD26SM100_TMEM_LOAD_16dp32b32xENS4_13SM90_TMA_LOADENS16_INS17_ILi2ELi4ELi3EEES1A_NSX_INS5_IJS1B_SG_EEENS5_IJSG_SD_EEEEEEENS4_39AutoVectorizingCopyWithAssumedAlignmentILi128EEENS4_14SM90_TMA_STOREES24_S26_S26_EEEvvEEEEvNT_6ParamsE --------------------------
	.section	.nv.constant0._ZN7cutlass13device_kernelINS_4gemm6kernel13GemmUniversalIN4cute5tupleIJiiiiEEENS1_10collective13CollectiveMmaINS1_35MainloopSm100TmaUmmaWarpSpecializedILi13ELi2ELi4ENS5_IJNS4_1CILi2EEENSA_ILi4EEENSA_ILi1EEEEEEEENS5_IJNSA_ILi64EEESG_NSA_ILi128EEEEEENS_12float_e5m2_tENS5_IJlSD_lEEESJ_SK_NS4_8TiledMMAINS4_8MMA_AtomIJNS4_10MMA_TraitsINS4_19SM100_MMA_F8F6F4_SSEJSJ_SJ_fSG_SG_NS4_17integral_constantINS4_4UMMA5MajorELSR_0EEESS_NSP_INSQ_7ScaleInELST_0EEESU_EEEEEENS4_6LayoutINS5_IJSD_SD_SD_EEENS5_IJNSA_ILi0EEESZ_SZ_EEEEENS5_IJNS4_10UnderscoreES12_S12_EEEEENS4_23SM90_TMA_LOAD_MULTICASTENS4_14ComposedLayoutINS4_7SwizzleILi3ELi4ELi3EEENS4_18smem_ptr_flag_bitsILi8EEENSX_INS5_IJNSA_ILi8EEESH_EEENS5_IJSH_SD_EEEEEEEvNS4_8identityES15_S1F_vS1G_EENS_8epilogue10collective18CollectiveEpilogueINS1I_23Sm100TmaWarpSpecializedILi1ELi1ELi32ELb0ELb0EEEJSI_NS5_IJNSX_ISG_SD_EES1N_EEESJ_SK_SJ_SK_NS1I_6fusion15FusionCallbacksIS1M_NS1P_17LinearCombinationISJ_fSJ_fLNS_15FloatRoundStyleE2EEESI_S1O_JEEENS4_5SM1004TMEM4LOAD26SM100_TMEM_LOAD_16dp32b32xENS4_13SM90_TMA_LOADENS16_INS17_ILi2ELi4ELi3EEES1A_NSX_INS5_IJS1B_SG_EEENS5_IJSG_SD_EEEEEEENS4_39AutoVectorizingCopyWithAssumedAlignmentILi128EEENS4_14SM90_TMA_STOREES24_S26_S26_EEEvvEEEEvNT_6ParamsE,"a",@progbits
	.sectionflags	@""
	.align	4
.nv.constant0._ZN7cutlass13device_kernelINS_4gemm6kernel13GemmUniversalIN4cute5tupleIJiiiiEEENS1_10collective13CollectiveMmaINS1_35MainloopSm100TmaUmmaWarpSpecializedILi13ELi2ELi4ENS5_IJNS4_1CILi2EEENSA_ILi4EEENSA_ILi1EEEEEEEENS5_IJNSA_ILi64EEESG_NSA_ILi128EEEEEENS_12float_e5m2_tENS5_IJlSD_lEEESJ_SK_NS4_8TiledMMAINS4_8MMA_AtomIJNS4_10MMA_TraitsINS4_19SM100_MMA_F8F6F4_SSEJSJ_SJ_fSG_SG_NS4_17integral_constantINS4_4UMMA5MajorELSR_0EEESS_NSP_INSQ_7ScaleInELST_0EEESU_EEEEEENS4_6LayoutINS5_IJSD_SD_SD_EEENS5_IJNSA_ILi0EEESZ_SZ_EEEEENS5_IJNS4_10UnderscoreES12_S12_EEEEENS4_23SM90_TMA_LOAD_MULTICASTENS4_14ComposedLayoutINS4_7SwizzleILi3ELi4ELi3EEENS4_18smem_ptr_flag_bitsILi8EEENSX_INS5_IJNSA_ILi8EEESH_EEENS5_IJSH_SD_EEEEEEEvNS4_8identityES15_S1F_vS1G_EENS_8epilogue10collective18CollectiveEpilogueINS1I_23Sm100TmaWarpSpecializedILi1ELi1ELi32ELb0ELb0EEEJSI_NS5_IJNSX_ISG_SD_EES1N_EEESJ_SK_SJ_SK_NS1I_6fusion15FusionCallbacksIS1M_NS1P_17LinearCombinationISJ_fSJ_fLNS_15FloatRoundStyleE2EEESI_S1O_JEEENS4_5SM1004TMEM4LOAD26SM100_TMEM_LOAD_16dp32b32xENS4_13SM90_TMA_LOADENS16_INS17_ILi2ELi4ELi3EEES1A_NSX_INS5_IJS1B_SG_EEENS5_IJSG_SD_EEEEEEENS4_39AutoVectorizingCopyWithAssumedAlignmentILi128EEENS4_14SM90_TMA_STOREES24_S26_S26_EEEvvEEEEvNT_6ParamsE:
	.zero		2944


//--------------------- SYMBOLS --------------------------

	.type		.nv.reservedSmem.offset0,@object
	.size		.nv.reservedSmem.offset0,0x4
	.type		.nv.reservedSmem.cap,@object
	.size		.nv.reservedSmem.cap,0x4
	.type		__assertfail,@function
